//
// Generated by NVIDIA NVVM Compiler
//
// Compiler Build ID: CL-36424714
// Cuda compilation tools, release 13.0, V13.0.88
// Based on NVVM 20.0.0
//

.version 9.0
.target sm_100
.address_size 64

	// .globl	_Z18lowestPoint_kernelP6pointsS0_
// _ZZ18lowestPoint_kernelP6pointsS0_E13shared_points has been demoted

.visible .entry _Z18lowestPoint_kernelP6pointsS0_(
	.param .u64 .ptr .align 1 _Z18lowestPoint_kernelP6pointsS0__param_0,
	.param .u64 .ptr .align 1 _Z18lowestPoint_kernelP6pointsS0__param_1
)
{
	.reg .pred 	%p<9>;
	.reg .b32 	%r<12>;
	.reg .b32 	%f<15>;
	.reg .b64 	%rd<9>;
	// demoted variable
	.shared .align 4 .b8 _ZZ18lowestPoint_kernelP6pointsS0_E13shared_points[384];
	ld.param.u64 	%rd1, [_Z18lowestPoint_kernelP6pointsS0__param_0];
	ld.param.u64 	%rd2, [_Z18lowestPoint_kernelP6pointsS0__param_1];
	mov.u32 	%r1, %ctaid.x;
	mov.u32 	%r11, %ntid.x;
	mov.u32 	%r3, %tid.x;
	mad.lo.s32 	%r4, %r1, %r11, %r3;
	setp.gt.s32 	%p1, %r4, 31;
	@%p1 bra 	$L__BB0_11;
	cvta.to.global.u64 	%rd3, %rd1;
	mul.wide.s32 	%rd4, %r4, 4;
	add.s64 	%rd5, %rd3, %rd4;
	ld.global.f32 	%f6, [%rd5];
	ld.global.f32 	%f7, [%rd5+128];
	mov.u32 	%r10, _ZZ18lowestPoint_kernelP6pointsS0_E13shared_points;
	mad.lo.s32 	%r5, %r3, 12, %r10;
	st.shared.f32 	[%r5], %f6;
	add.s32 	%r6, %r5, 4;
	st.shared.f32 	[%r5+4], %f7;
	bar.sync 	0;
	setp.lt.u32 	%p2, %r11, 2;
	@%p2 bra 	$L__BB0_9;
$L__BB0_2:
	mov.u32 	%r7, %r11;
	shr.u32 	%r11, %r7, 1;
	setp.ge.u32 	%p3, %r3, %r11;
	@%p3 bra 	$L__BB0_8;
	ld.shared.f32 	%f1, [%r6];
	mad.lo.s32 	%r9, %r11, 12, %r6;
	ld.shared.f32 	%f2, [%r9];
	setp.leu.f32 	%p4, %f1, %f2;
	@%p4 bra 	$L__BB0_5;
	ld.shared.f32 	%f14, [%r9+-4];
	bra.uni 	$L__BB0_7;
$L__BB0_5:
	sub.f32 	%f8, %f1, %f2;
	abs.f32 	%f9, %f8;
	setp.geu.f32 	%p5, %f9, 0f358637BD;
	@%p5 bra 	$L__BB0_8;
	ld.shared.f32 	%f10, [%r5];
	ld.shared.f32 	%f14, [%r9+-4];
	setp.leu.f32 	%p6, %f10, %f14;
	@%p6 bra 	$L__BB0_8;
$L__BB0_7:
	ld.shared.f32 	%f11, [%r9+4];
	st.shared.f32 	[%r5], %f14;
	st.shared.f32 	[%r5+4], %f2;
	st.shared.f32 	[%r5+8], %f11;
$L__BB0_8:
	setp.gt.u32 	%p7, %r7, 3;
	@%p7 bra 	$L__BB0_2;
$L__BB0_9:
	bar.sync 	0;
	setp.ne.s32 	%p8, %r3, 0;
	@%p8 bra 	$L__BB0_11;
	ld.shared.f32 	%f12, [_ZZ18lowestPoint_kernelP6pointsS0_E13shared_points];
	cvta.to.global.u64 	%rd6, %rd2;
	mul.wide.u32 	%rd7, %r1, 4;
	add.s64 	%rd8, %rd6, %rd7;
	st.global.f32 	[%rd8], %f12;
	ld.shared.f32 	%f13, [_ZZ18lowestPoint_kernelP6pointsS0_E13shared_points+4];
	st.global.f32 	[%rd8+128], %f13;
$L__BB0_11:
	ret;

}
	// .globl	_Z20findCosAngles_kernelP6points5point
.visible .entry _Z20findCosAngles_kernelP6points5point(
	.param .u64 .ptr .align 1 _Z20findCosAngles_kernelP6points5point_param_0,
	.param .align 4 .b8 _Z20findCosAngles_kernelP6points5point_param_1[12]
)
{
	.reg .pred 	%p<3>;
	.reg .b32 	%r<5>;
	.reg .b32 	%f<15>;
	.reg .b64 	%rd<5>;

	ld.param.f32 	%f4, [_Z20findCosAngles_kernelP6points5point_param_1+4];
	ld.param.f32 	%f3, [_Z20findCosAngles_kernelP6points5point_param_1];
	ld.param.u64 	%rd2, [_Z20findCosAngles_kernelP6points5point_param_0];
	cvta.to.global.u64 	%rd3, %rd2;
	mov.u32 	%r1, %ctaid.x;
	mov.u32 	%r2, %ntid.x;
	mov.u32 	%r3, %tid.x;
	mad.lo.s32 	%r4, %r1, %r2, %r3;
	mul.wide.s32 	%rd4, %r4, 4;
	add.s64 	%rd1, %rd3, %rd4;
	ld.global.f32 	%f6, [%rd1];
	sub.f32 	%f1, %f6, %f3;
	abs.f32 	%f7, %f1;
	setp.leu.f32 	%p1, %f7, 0f358637BD;
	@%p1 bra 	$L__BB1_3;
	ld.global.f32 	%f8, [%rd1+128];
	sub.f32 	%f2, %f8, %f4;
	abs.f32 	%f9, %f2;
	setp.leu.f32 	%p2, %f9, 0f358637BD;
	@%p2 bra 	$L__BB1_3;
	mul.f32 	%f10, %f2, %f2;
	fma.rn.f32 	%f11, %f1, %f1, %f10;
	sqrt.rn.f32 	%f12, %f11;
	fma.rn.f32 	%f13, %f2, 0f00000000, %f1;
	div.rn.f32 	%f14, %f13, %f12;
	st.global.f32 	[%rd1+256], %f14;
$L__BB1_3:
	ret;

}
	// .globl	_Z14sorting_kernelP6points
.visible .entry _Z14sorting_kernelP6points(
	.param .u64 .ptr .align 1 _Z14sorting_kernelP6points_param_0
)
{
	.reg .pred 	%p<15>;
	.reg .b32 	%r<23>;
	.reg .b32 	%f<49>;
	.reg .b64 	%rd<9>;

	ld.param.u64 	%rd6, [_Z14sorting_kernelP6points_param_0];
	cvta.to.global.u64 	%rd1, %rd6;
	mov.u32 	%r11, %ctaid.x;
	mov.u32 	%r12, %ntid.x;
	mov.u32 	%r13, %tid.x;
	mad.lo.s32 	%r14, %r11, %r12, %r13;
	setp.gt.s32 	%p1, %r14, 31;
	@%p1 bra 	$L__BB2_23;
	add.s64 	%rd2, %rd1, 136;
	mov.b32 	%r20, 0;
	mov.b32 	%r19, 31;
$L__BB2_2:
	and.b32  	%r3, %r19, 3;
	add.s32 	%r18, %r20, -28;
	setp.lt.u32 	%p2, %r18, 3;
	mov.b32 	%r22, 0;
	@%p2 bra 	$L__BB2_13;
	and.b32  	%r22, %r19, -4;
	neg.s32 	%r21, %r22;
	mov.u64 	%rd8, %rd2;
$L__BB2_4:
	ld.global.f32 	%f1, [%rd8+120];
	ld.global.f32 	%f46, [%rd8+124];
	setp.leu.f32 	%p3, %f1, %f46;
	@%p3 bra 	$L__BB2_6;
	ld.global.f32 	%f18, [%rd8+-136];
	ld.global.f32 	%f19, [%rd8+-8];
	ld.global.f32 	%f20, [%rd8+-132];
	st.global.f32 	[%rd8+-136], %f20;
	ld.global.f32 	%f21, [%rd8+-4];
	st.global.f32 	[%rd8+-8], %f21;
	st.global.f32 	[%rd8+120], %f46;
	st.global.f32 	[%rd8+-132], %f18;
	st.global.f32 	[%rd8+-4], %f19;
	st.global.f32 	[%rd8+124], %f1;
	bar.sync 	0;
	ld.global.f32 	%f46, [%rd8+124];
$L__BB2_6:
	ld.global.f32 	%f47, [%rd8+128];
	setp.leu.f32 	%p4, %f46, %f47;
	@%p4 bra 	$L__BB2_8;
	ld.global.f32 	%f22, [%rd8+-132];
	ld.global.f32 	%f23, [%rd8+-4];
	ld.global.f32 	%f24, [%rd8+-128];
	st.global.f32 	[%rd8+-132], %f24;
	ld.global.f32 	%f25, [%rd8];
	st.global.f32 	[%rd8+-4], %f25;
	st.global.f32 	[%rd8+124], %f47;
	st.global.f32 	[%rd8+-128], %f22;
	st.global.f32 	[%rd8], %f23;
	st.global.f32 	[%rd8+128], %f46;
	bar.sync 	0;
	ld.global.f32 	%f47, [%rd8+128];
$L__BB2_8:
	ld.global.f32 	%f48, [%rd8+132];
	setp.leu.f32 	%p5, %f47, %f48;
	@%p5 bra 	$L__BB2_10;
	ld.global.f32 	%f26, [%rd8+-128];
	ld.global.f32 	%f27, [%rd8];
	ld.global.f32 	%f28, [%rd8+-124];
	st.global.f32 	[%rd8+-128], %f28;
	ld.global.f32 	%f29, [%rd8+4];
	st.global.f32 	[%rd8], %f29;
	st.global.f32 	[%rd8+128], %f48;
	st.global.f32 	[%rd8+-124], %f26;
	st.global.f32 	[%rd8+4], %f27;
	st.global.f32 	[%rd8+132], %f47;
	bar.sync 	0;
	ld.global.f32 	%f48, [%rd8+132];
$L__BB2_10:
	ld.global.f32 	%f11, [%rd8+136];
	setp.leu.f32 	%p6, %f48, %f11;
	@%p6 bra 	$L__BB2_12;
	ld.global.f32 	%f30, [%rd8+-124];
	ld.global.f32 	%f31, [%rd8+4];
	ld.global.f32 	%f32, [%rd8+-120];
	st.global.f32 	[%rd8+-124], %f32;
	ld.global.f32 	%f33, [%rd8+8];
	st.global.f32 	[%rd8+4], %f33;
	st.global.f32 	[%rd8+132], %f11;
	st.global.f32 	[%rd8+-120], %f30;
	st.global.f32 	[%rd8+8], %f31;
	st.global.f32 	[%rd8+136], %f48;
	bar.sync 	0;
$L__BB2_12:
	add.s32 	%r21, %r21, 4;
	add.s64 	%rd8, %rd8, 16;
	setp.ne.s32 	%p7, %r21, 0;
	@%p7 bra 	$L__BB2_4;
$L__BB2_13:
	setp.eq.s32 	%p8, %r3, 0;
	@%p8 bra 	$L__BB2_22;
	mul.wide.u32 	%rd7, %r22, 4;
	add.s64 	%rd5, %rd1, %rd7;
	ld.global.f32 	%f12, [%rd5+256];
	ld.global.f32 	%f13, [%rd5+260];
	setp.leu.f32 	%p9, %f12, %f13;
	@%p9 bra 	$L__BB2_16;
	ld.global.f32 	%f34, [%rd5];
	ld.global.f32 	%f35, [%rd5+128];
	ld.global.f32 	%f36, [%rd5+4];
	st.global.f32 	[%rd5], %f36;
	ld.global.f32 	%f37, [%rd5+132];
	st.global.f32 	[%rd5+128], %f37;
	st.global.f32 	[%rd5+256], %f13;
	st.global.f32 	[%rd5+4], %f34;
	st.global.f32 	[%rd5+132], %f35;
	st.global.f32 	[%rd5+260], %f12;
	bar.sync 	0;
$L__BB2_16:
	setp.eq.s32 	%p10, %r3, 1;
	@%p10 bra 	$L__BB2_22;
	ld.global.f32 	%f14, [%rd5+260];
	ld.global.f32 	%f15, [%rd5+264];
	setp.leu.f32 	%p11, %f14, %f15;
	@%p11 bra 	$L__BB2_19;
	ld.global.f32 	%f38, [%rd5+4];
	ld.global.f32 	%f39, [%rd5+132];
	ld.global.f32 	%f40, [%rd5+8];
	st.global.f32 	[%rd5+4], %f40;
	ld.global.f32 	%f41, [%rd5+136];
	st.global.f32 	[%rd5+132], %f41;
	st.global.f32 	[%rd5+260], %f15;
	st.global.f32 	[%rd5+8], %f38;
	st.global.f32 	[%rd5+136], %f39;
	st.global.f32 	[%rd5+264], %f14;
	bar.sync 	0;
$L__BB2_19:
	setp.eq.s32 	%p12, %r3, 2;
	@%p12 bra 	$L__BB2_22;
	ld.global.f32 	%f16, [%rd5+264];
	ld.global.f32 	%f17, [%rd5+268];
	setp.leu.f32 	%p13, %f16, %f17;
	@%p13 bra 	$L__BB2_22;
	ld.global.f32 	%f42, [%rd5+8];
	ld.global.f32 	%f43, [%rd5+136];
	ld.global.f32 	%f44, [%rd5+12];
	st.global.f32 	[%rd5+8], %f44;
	ld.global.f32 	%f45, [%rd5+140];
	st.global.f32 	[%rd5+136], %f45;
	st.global.f32 	[%rd5+264], %f17;
	st.global.f32 	[%rd5+12], %f42;
	st.global.f32 	[%rd5+140], %f43;
	st.global.f32 	[%rd5+268], %f16;
	bar.sync 	0;
$L__BB2_22:
	add.s32 	%r20, %r20, 1;
	add.s32 	%r19, %r19, -1;
	setp.ne.s32 	%p14, %r20, 31;
	@%p14 bra 	$L__BB2_2;
$L__BB2_23:
	ret;

}


// ===== COMPILED SASS (sm_100) =====

	.target	sm_100

	.elftype	@"ET_EXEC"


//--------------------- .note.nv.tkinfo           --------------------------
	.section	.note.nv.tkinfo,"",@"SHT_NOTE"
	.sectionflags	@"SHF_NOTE_NV_TKINFO"
	.tkinfo
        /*0018*/ 	.word	0x00000002
        /*0030*/ 	.string	""
        /*0030*/ 	.string	"ptxas"
        /*0030*/ 	.string	"Cuda compilation tools, release 13.0, V13.0.88"
        /*0030*/ 	.string	"Build cuda_13.0.r13.0/compiler.36424714_0"
        /*0030*/ 	.string	"-arch sm_100 -m 64 "



//--------------------- .note.nv.cuinfo           --------------------------
	.section	.note.nv.cuinfo,"",@"SHT_NOTE"
	.sectionflags	@"SHF_NOTE_NV_CUINFO"
        /*0018*/ 	.short	0x0002
        /*001a*/ 	.short	0x0064
        /*001c*/ 	.short	0x0082
	.zero		2


//--------------------- .nv.info                  --------------------------
	.section	.nv.info,"",@"SHT_CUDA_INFO"
	.align	4


	//----- nvinfo : EIATTR_REGCOUNT
	.align		4
        /*0000*/ 	.byte	0x04, 0x2f
        /*0002*/ 	.short	(.L_1 - .L_0)
	.align		4
.L_0:
        /*0004*/ 	.word	index@(_Z18lowestPoint_kernelP6pointsS0_)
        /*0008*/ 	.word	0x00000010


	//----- nvinfo : EIATTR_FRAME_SIZE
	.align		4
.L_1:
        /*000c*/ 	.byte	0x04, 0x11
        /*000e*/ 	.short	(.L_3 - .L_2)
	.align		4
.L_2:
        /*0010*/ 	.word	index@(_Z18lowestPoint_kernelP6pointsS0_)
        /*0014*/ 	.word	0x00000000


	//----- nvinfo : EIATTR_REGCOUNT
	.align		4
.L_3:
        /*0018*/ 	.byte	0x04, 0x2f
        /*001a*/ 	.short	(.L_5 - .L_4)
	.align		4
.L_4:
        /*001c*/ 	.word	index@(_Z20findCosAngles_kernelP6points5point)
        /*0020*/ 	.word	0x00000010


	//----- nvinfo : EIATTR_FRAME_SIZE
	.align		4
.L_5:
        /*0024*/ 	.byte	0x04, 0x11
        /*0026*/ 	.short	(.L_7 - .L_6)
	.align		4
.L_6:
        /*0028*/ 	.word	index@($__internal_1_$__cuda_sm3x_div_rn_noftz_f32_slowpath)
        /*002c*/ 	.word	0x00000000


	//----- nvinfo : EIATTR_FRAME_SIZE
	.align		4
.L_7:
        /*0030*/ 	.byte	0x04, 0x11
        /*0032*/ 	.short	(.L_9 - .L_8)
	.align		4
.L_8:
        /*0034*/ 	.word	index@($__internal_0_$__cuda_sm20_sqrt_rn_f32_slowpath)
        /*0038*/ 	.word	0x00000000


	//----- nvinfo : EIATTR_FRAME_SIZE
	.align		4
.L_9:
        /*003c*/ 	.byte	0x04, 0x11
        /*003e*/ 	.short	(.L_11 - .L_10)
	.align		4
.L_10:
        /*0040*/ 	.word	index@(_Z20findCosAngles_kernelP6points5point)
        /*0044*/ 	.word	0x00000000


	//----- nvinfo : EIATTR_REGCOUNT
	.align		4
.L_11:
        /*0048*/ 	.byte	0x04, 0x2f
        /*004a*/ 	.short	(.L_13 - .L_12)
	.align		4
.L_12:
        /*004c*/ 	.word	index@(_Z14sorting_kernelP6points)
        /*0050*/ 	.word	0x0000001a


	//----- nvinfo : EIATTR_FRAME_SIZE
	.align		4
.L_13:
        /*0054*/ 	.byte	0x04, 0x11
        /*0056*/ 	.short	(.L_15 - .L_14)
	.align		4
.L_14:
        /*0058*/ 	.word	index@(_Z14sorting_kernelP6points)
        /*005c*/ 	.word	0x00000000


	//----- nvinfo : EIATTR_MIN_STACK_SIZE
	.align		4
.L_15:
        /*0060*/ 	.byte	0x04, 0x12
        /*0062*/ 	.short	(.L_17 - .L_16)
	.align		4
.L_16:
        /*0064*/ 	.word	index@(_Z14sorting_kernelP6points)
        /*0068*/ 	.word	0x00000000


	//----- nvinfo : EIATTR_MIN_STACK_SIZE
	.align		4
.L_17:
        /*006c*/ 	.byte	0x04, 0x12
        /*006e*/ 	.short	(.L_19 - .L_18)
	.align		4
.L_18:
        /*0070*/ 	.word	index@(_Z20findCosAngles_kernelP6points5point)
        /*0074*/ 	.word	0x00000000


	//----- nvinfo : EIATTR_MIN_STACK_SIZE
	.align		4
.L_19:
        /*0078*/ 	.byte	0x04, 0x12
        /*007a*/ 	.short	(.L_21 - .L_20)
	.align		4
.L_20:
        /*007c*/ 	.word	index@(_Z18lowestPoint_kernelP6pointsS0_)
        /*0080*/ 	.word	0x00000000
.L_21:


//--------------------- .nv.compat                --------------------------
	.section	.nv.compat,"",@"SHT_CUDA_COMPAT_INFO"
	.align	4
        /*0000*/ 	.byte	0x02, 0x09, 0x00, 0x00, 0x02, 0x02, 0x01, 0x00, 0x02, 0x05, 0x05, 0x00, 0x03, 0x07, 0x01, 0x01
        /*0010*/ 	.byte	0x02, 0x03, 0x00, 0x00, 0x02, 0x06, 0x01, 0x00, 0x04, 0x0b, 0x08, 0x00, 0x01, 0x00, 0x00, 0x00
        /*0020*/ 	.byte	0x00, 0x00, 0x00, 0x00


//--------------------- .nv.info._Z14sorting_kernelP6points --------------------------
	.section	.nv.info._Z14sorting_kernelP6points,"",@"SHT_CUDA_INFO"
	.sectionflags	@""
	.align	4


	//----- nvinfo : EIATTR_CUDA_API_VERSION
	.align		4
        /*0000*/ 	.byte	0x04, 0x37
        /*0002*/ 	.short	(.L_23 - .L_22)
.L_22:
        /*0004*/ 	.word	0x00000082


	//----- nvinfo : EIATTR_KPARAM_INFO
	.align		4
.L_23:
        /*0008*/ 	.byte	0x04, 0x17
        /*000a*/ 	.short	(.L_25 - .L_24)
.L_24:
        /*000c*/ 	.word	0x00000000
        /*0010*/ 	.short	0x0000
        /*0012*/ 	.short	0x0000
        /*0014*/ 	.byte	0x00, 0xf5, 0x21, 0x00


	//----- nvinfo : EIATTR_SPARSE_MMA_MASK
	.align		4
.L_25:
        /*0018*/ 	.byte	0x03, 0x50
        /*001a*/ 	.short	0x0000


	//----- nvinfo : EIATTR_MAXREG_COUNT
	.align		4
        /*001c*/ 	.byte	0x03, 0x1b
        /*001e*/ 	.short	0x00ff


	//----- nvinfo : EIATTR_NUM_BARRIERS
	.align		4
        /*0020*/ 	.byte	0x02, 0x4c
        /*0022*/ 	.byte	0x01
	.zero		1


	//----- nvinfo : EIATTR_MERCURY_ISA_VERSION
	.align		4
        /*0024*/ 	.byte	0x03, 0x5f
        /*0026*/ 	.short	0x0101


	//----- nvinfo : EIATTR_VRC_CTA_INIT_COUNT
	.align		4
        /*0028*/ 	.byte	0x02, 0x4a
	.zero		1
	.zero		1


	//----- nvinfo : EIATTR_EXIT_INSTR_OFFSETS
	.align		4
        /*002c*/ 	.byte	0x04, 0x1c
        /*002e*/ 	.short	(.L_27 - .L_26)


	//   ....[0]....
.L_26:
        /*0030*/ 	.word	0x00000060


	//   ....[1]....
        /*0034*/ 	.word	0x000008f0


	//----- nvinfo : EIATTR_CBANK_PARAM_SIZE
	.align		4
.L_27:
        /*0038*/ 	.byte	0x03, 0x19
        /*003a*/ 	.short	0x0008


	//----- nvinfo : EIATTR_PARAM_CBANK
	.align		4
        /*003c*/ 	.byte	0x04, 0x0a
        /*003e*/ 	.short	(.L_29 - .L_28)
	.align		4
.L_28:
        /*0040*/ 	.word	index@(.nv.constant0._Z14sorting_kernelP6points)
        /*0044*/ 	.short	0x0380
        /*0046*/ 	.short	0x0008


	//----- nvinfo : EIATTR_SW_WAR
	.align		4
.L_29:
        /*0048*/ 	.byte	0x04, 0x36
        /*004a*/ 	.short	(.L_31 - .L_30)
.L_30:
        /*004c*/ 	.word	0x00000008
.L_31:


//--------------------- .nv.info._Z20findCosAngles_kernelP6points5point --------------------------
	.section	.nv.info._Z20findCosAngles_kernelP6points5point,"",@"SHT_CUDA_INFO"
	.sectionflags	@""
	.align	4


	//----- nvinfo : EIATTR_CUDA_API_VERSION
	.align		4
        /*0000*/ 	.byte	0x04, 0x37
        /*0002*/ 	.short	(.L_33 - .L_32)
.L_32:
        /*0004*/ 	.word	0x00000082


	//----- nvinfo : EIATTR_KPARAM_INFO
	.align		4
.L_33:
        /*0008*/ 	.byte	0x04, 0x17
        /*000a*/ 	.short	(.L_35 - .L_34)
.L_34:
        /*000c*/ 	.word	0x00000000
        /*0010*/ 	.short	0x0001
        /*0012*/ 	.short	0x0008
        /*0014*/ 	.byte	0x00, 0xf0, 0x31, 0x00


	//----- nvinfo : EIATTR_KPARAM_INFO
	.align		4
.L_35:
        /*0018*/ 	.byte	0x04, 0x17
        /*001a*/ 	.short	(.L_37 - .L_36)
.L_36:
        /*001c*/ 	.word	0x00000000
        /*0020*/ 	.short	0x0000
        /*0022*/ 	.short	0x0000
        /*0024*/ 	.byte	0x00, 0xf5, 0x21, 0x00


	//----- nvinfo : EIATTR_SPARSE_MMA_MASK
	.align		4
.L_37:
        /*0028*/ 	.byte	0x03, 0x50
        /*002a*/ 	.short	0x0000


	//----- nvinfo : EIATTR_MAXREG_COUNT
	.align		4
        /*002c*/ 	.byte	0x03, 0x1b
        /*002e*/ 	.short	0x00ff


	//----- nvinfo : EIATTR_MERCURY_ISA_VERSION
	.align		4
        /*0030*/ 	.byte	0x03, 0x5f
        /*0032*/ 	.short	0x0101


	//----- nvinfo : EIATTR_VRC_CTA_INIT_COUNT
	.align		4
        /*0034*/ 	.byte	0x02, 0x4a
	.zero		1
	.zero		1


	//----- nvinfo : EIATTR_EXIT_INSTR_OFFSETS
	.align		4
        /*0038*/ 	.byte	0x04, 0x1c
        /*003a*/ 	.short	(.L_39 - .L_38)


	//   ....[0]....
.L_38:
        /*003c*/ 	.word	0x000000c0


	//   ....[1]....
        /*0040*/ 	.word	0x00000110


	//   ....[2]....
        /*0044*/ 	.word	0x00000310


	//----- nvinfo : EIATTR_CRS_STACK_SIZE
	.align		4
.L_39:
        /*0048*/ 	.byte	0x04, 0x1e
        /*004a*/ 	.short	(.L_41 - .L_40)
.L_40:
        /*004c*/ 	.word	0x00000000


	//----- nvinfo : EIATTR_CBANK_PARAM_SIZE
	.align		4
.L_41:
        /*0050*/ 	.byte	0x03, 0x19
        /*0052*/ 	.short	0x0014


	//----- nvinfo : EIATTR_PARAM_CBANK
	.align		4
        /*0054*/ 	.byte	0x04, 0x0a
        /*0056*/ 	.short	(.L_43 - .L_42)
	.align		4
.L_42:
        /*0058*/ 	.word	index@(.nv.constant0._Z20findCosAngles_kernelP6points5point)
        /*005c*/ 	.short	0x0380
        /*005e*/ 	.short	0x0014


	//----- nvinfo : EIATTR_SW_WAR
	.align		4
.L_43:
        /*0060*/ 	.byte	0x04, 0x36
        /*0062*/ 	.short	(.L_45 - .L_44)
.L_44:
        /*0064*/ 	.word	0x00000008
.L_45:


//--------------------- .nv.info._Z18lowestPoint_kernelP6pointsS0_ --------------------------
	.section	.nv.info._Z18lowestPoint_kernelP6pointsS0_,"",@"SHT_CUDA_INFO"
	.sectionflags	@""
	.align	4


	//----- nvinfo : EIATTR_CUDA_API_VERSION
	.align		4
        /*0000*/ 	.byte	0x04, 0x37
        /*0002*/ 	.short	(.L_47 - .L_46)
.L_46:
        /*0004*/ 	.word	0x00000082


	//----- nvinfo : EIATTR_KPARAM_INFO
	.align		4
.L_47:
        /*0008*/ 	.byte	0x04, 0x17
        /*000a*/ 	.short	(.L_49 - .L_48)
.L_48:
        /*000c*/ 	.word	0x00000000
        /*0010*/ 	.short	0x0001
        /*0012*/ 	.short	0x0008
        /*0014*/ 	.byte	0x00, 0xf5, 0x21, 0x00


	//----- nvinfo : EIATTR_KPARAM_INFO
	.align		4
.L_49:
        /*0018*/ 	.byte	0x04, 0x17
        /*001a*/ 	.short	(.L_51 - .L_50)
.L_50:
        /*001c*/ 	.word	0x00000000
        /*0020*/ 	.short	0x0000
        /*0022*/ 	.short	0x0000
        /*0024*/ 	.byte	0x00, 0xf5, 0x21, 0x00


	//----- nvinfo : EIATTR_SPARSE_MMA_MASK
	.align		4
.L_51:
        /*0028*/ 	.byte	0x03, 0x50
        /*002a*/ 	.short	0x0000


	//----- nvinfo : EIATTR_MAXREG_COUNT
	.align		4
        /*002c*/ 	.byte	0x03, 0x1b
        /*002e*/ 	.short	0x00ff


	//----- nvinfo : EIATTR_NUM_BARRIERS
	.align		4
        /*0030*/ 	.byte	0x02, 0x4c
        /*0032*/ 	.byte	0x01
	.zero		1


	//----- nvinfo : EIATTR_MERCURY_ISA_VERSION
	.align		4
        /*0034*/ 	.byte	0x03, 0x5f
        /*0036*/ 	.short	0x0101


	//----- nvinfo : EIATTR_VRC_CTA_INIT_COUNT
	.align		4
        /*0038*/ 	.byte	0x02, 0x4a
	.zero		1
	.zero		1


	//----- nvinfo : EIATTR_EXIT_INSTR_OFFSETS
	.align		4
        /*003c*/ 	.byte	0x04, 0x1c
        /*003e*/ 	.short	(.L_53 - .L_52)


	//   ....[0]....
.L_52:
        /*0040*/ 	.word	0x00000070


	//   ....[1]....
        /*0044*/ 	.word	0x00000370


	//   ....[2]....
        /*0048*/ 	.word	0x00000400


	//----- nvinfo : EIATTR_CRS_STACK_SIZE
	.align		4
.L_53:
        /*004c*/ 	.byte	0x04, 0x1e
        /*004e*/ 	.short	(.L_55 - .L_54)
.L_54:
        /*0050*/ 	.word	0x00000000


	//----- nvinfo : EIATTR_CBANK_PARAM_SIZE
	.align		4
.L_55:
        /*0054*/ 	.byte	0x03, 0x19
        /*0056*/ 	.short	0x0010


	//----- nvinfo : EIATTR_PARAM_CBANK
	.align		4
        /*0058*/ 	.byte	0x04, 0x0a
        /*005a*/ 	.short	(.L_57 - .L_56)
	.align		4
.L_56:
        /*005c*/ 	.word	index@(.nv.constant0._Z18lowestPoint_kernelP6pointsS0_)
        /*0060*/ 	.short	0x0380
        /*0062*/ 	.short	0x0010


	//----- nvinfo : EIATTR_SW_WAR
	.align		4
.L_57:
        /*0064*/ 	.byte	0x04, 0x36
        /*0066*/ 	.short	(.L_59 - .L_58)
.L_58:
        /*0068*/ 	.word	0x00000008
.L_59:


//--------------------- .nv.callgraph             --------------------------
	.section	.nv.callgraph,"",@"SHT_CUDA_CALLGRAPH"
	.align	4
	.sectionentsize	8
	.align		4
        /*0000*/ 	.word	0x00000000
	.align		4
        /*0004*/ 	.word	0xffffffff
	.align		4
        /*0008*/ 	.word	0x00000000
	.align		4
        /*000c*/ 	.word	0xfffffffe
	.align		4
        /*0010*/ 	.word	0x00000000
	.align		4
        /*0014*/ 	.word	0xfffffffd
	.align		4
        /*0018*/ 	.word	0x00000000
	.align		4
        /*001c*/ 	.word	0xfffffffc


//--------------------- .text._Z14sorting_kernelP6points --------------------------
	.section	.text._Z14sorting_kernelP6points,"ax",@progbits
	.align	128
        .global         _Z14sorting_kernelP6points
        .type           _Z14sorting_kernelP6points,@function
        .size           _Z14sorting_kernelP6points,(.L_x_34 - _Z14sorting_kernelP6points)
        .other          _Z14sorting_kernelP6points,@"STO_CUDA_ENTRY STV_DEFAULT"
_Z14sorting_kernelP6points:
.text._Z14sorting_kernelP6points:
[----:B------:R-:W-:Y:S01]  /*0000*/  LDC R1, c[0x0][0x37c] ;  /* 0x0000df00ff017b82 */ /* 0x000fe20000000800 */
[----:B------:R-:W0:Y:S07]  /*0010*/  S2R R3, SR_TID.X ;  /* 0x0000000000037919 */ /* 0x000e2e0000002100 */
[----:B------:R-:W0:Y:S08]  /*0020*/  S2UR UR4, SR_CTAID.X ;  /* 0x00000000000479c3 */ /* 0x000e300000002500 */
[----:B------:R-:W0:Y:S02]  /*0030*/  LDC R0, c[0x0][0x360] ;  /* 0x0000d800ff007b82 */ /* 0x000e240000000800 */
[----:B0-----:R-:W-:-:S05]  /*0040*/  IMAD R0, R0, UR4, R3 ;  /* 0x0000000400007c24 */ /* 0x001fca000f8e0203 */
[----:B------:R-:W-:-:S13]  /*0050*/  ISETP.GT.AND P0, PT, R0, 0x1f, PT ;  /* 0x0000001f0000780c */ /* 0x000fda0003f04270 */
[----:B------:R-:W-:Y:S05]  /*0060*/  @P0 EXIT ;  /* 0x000000000000094d */ /* 0x000fea0003800000 */
[----:B------:R-:W0:Y:S01]  /*0070*/  LDCU.64 UR6, c[0x0][0x380] ;  /* 0x00007000ff0677ac */ /* 0x000e220008000a00 */
[----:B------:R-:W1:Y:S01]  /*0080*/  LDCU.64 UR10, c[0x0][0x358] ;  /* 0x00006b00ff0a77ac */ /* 0x000e620008000a00 */
[----:B------:R-:W-:Y:S01]  /*0090*/  UMOV UR4, URZ ;  /* 0x000000ff00047c82 */ /* 0x000fe20008000000 */
[----:B0-----:R-:W-:-:S04]  /*00a0*/  UIADD3 UR5, UP0, UPT, UR6, 0x88, URZ ;  /* 0x0000008806057890 */ /* 0x001fc8000ff1e0ff */
[----:B------:R-:W-:-:S03]  /*00b0*/  UIADD3.X UR6, UPT, UPT, URZ, UR7, URZ, UP0, !UPT ;  /* 0x00000007ff067290 */ /* 0x000fc600087fe4ff */
[----:B-1----:R-:W-:-:S09]  /*00c0*/  UMOV UR7, 0x1f ;  /* 0x0000001f00077882 */ /* 0x002fd20000000000 */
.L_x_5:
[----:B------:R-:W-:Y:S01]  /*00d0*/  UIADD3 UR8, UPT, UPT, UR4, -0x1c, URZ ;  /* 0xffffffe404087890 */ /* 0x000fe2000fffe0ff */
[----:B01----:R-:W-:Y:S01]  /*00e0*/  IMAD.MOV.U32 R5, RZ, RZ, RZ ;  /* 0x000000ffff057224 */ /* 0x003fe200078e00ff */
[----:B------:R-:W-:Y:S02]  /*00f0*/  ULOP3.LUT UR12, UR7, 0x3, URZ, 0xc0, !UPT ;  /* 0x00000003070c7892 */ /* 0x000fe4000f8ec0ff */
[----:B------:R-:W-:Y:S02]  /*0100*/  UISETP.GE.U32.AND UP2, UPT, UR8, 0x3, UPT ;  /* 0x000000030800788c */ /* 0x000fe4000bf46070 */
[----:B------:R-:W-:Y:S02]  /*0110*/  UIADD3 UR4, UPT, UPT, UR4, 0x1, URZ ;  /* 0x0000000104047890 */ /* 0x000fe4000fffe0ff */
[----:B------:R-:W-:Y:S02]  /*0120*/  UISETP.NE.AND UP1, UPT, UR12, URZ, UPT ;  /* 0x000000ff0c00728c */ /* 0x000fe4000bf25270 */
[----:B------:R-:W-:-:S03]  /*0130*/  UISETP.NE.AND UP0, UPT, UR4, 0x1f, UPT ;  /* 0x0000001f0400788c */ /* 0x000fc6000bf05270 */
[----:B------:R-:W-:Y:S08]  /*0140*/  BRA.U !UP2, `(.L_x_0) ;  /* 0x000000050a107547 */ /* 0x000ff0000b800000 */
[----:B------:R-:W-:Y:S01]  /*0150*/  ULOP3.LUT UR8, UR7, 0xfffffffc, URZ, 0xc0, !UPT ;  /* 0xfffffffc07087892 */ /* 0x000fe2000f8ec0ff */
[----:B------:R-:W-:Y:S02]  /*0160*/  IMAD.U32 R0, RZ, RZ, UR5 ;  /* 0x00000005ff007e24 */ /* 0x000fe4000f8e00ff */
[----:B------:R-:W-:Y:S01]  /*0170*/  IMAD.U32 R15, RZ, RZ, UR6 ;  /* 0x00000006ff0f7e24 */ /* 0x000fe2000f8e00ff */
[----:B------:R-:W-:Y:S02]  /*0180*/  UIADD3 UR9, UPT, UPT, -UR8, URZ, URZ ;  /* 0x000000ff08097290 */ /* 0x000fe4000fffe1ff */
[----:B------:R-:W-:-:S10]  /*0190*/  IMAD.U32 R5, RZ, RZ, UR8 ;  /* 0x00000008ff057e24 */ /* 0x000fd4000f8e00ff */
.L_x_1:
[----:B0-----:R-:W-:Y:S02]  /*01a0*/  IMAD.MOV.U32 R2, RZ, RZ, R0 ;  /* 0x000000ffff027224 */ /* 0x001fe400078e0000 */
[----:B------:R-:W-:-:S05]  /*01b0*/  IMAD.MOV.U32 R3, RZ, RZ, R15 ;  /* 0x000000ffff037224 */ /* 0x000fca00078e000f */
[----:B------:R-:W2:Y:S04]  /*01c0*/  LDG.E R0, desc[UR10][R2.64+0x78] ;  /* 0x0000780a02007981 */ /* 0x000ea8000c1e1900 */
[----:B------:R-:W2:Y:S02]  /*01d0*/  LDG.E R7, desc[UR10][R2.64+0x7c] ;  /* 0x00007c0a02077981 */ /* 0x000ea4000c1e1900 */
[----:B--2---:R-:W-:-:S13]  /*01e0*/  FSETP.GT.AND P0, PT, R0, R7, PT ;  /* 0x000000070000720b */ /* 0x004fda0003f04000 */
[----:B------:R-:W2:Y:S04]  /*01f0*/  @P0 LDG.E R13, desc[UR10][R2.64+-0x84] ;  /* 0xffff7c0a020d0981 */ /* 0x000ea8000c1e1900 */
[----:B------:R-:W3:Y:S04]  /*0200*/  @P0 LDG.E R9, desc[UR10][R2.64+-0x88] ;  /* 0xffff780a02090981 */ /* 0x000ee8000c1e1900 */
[----:B------:R-:W4:Y:S04]  /*0210*/  @P0 LDG.E R15, desc[UR10][R2.64+-0x4] ;  /* 0xfffffc0a020f0981 */ /* 0x000f28000c1e1900 */
[----:B------:R-:W5:Y:S04]  /*0220*/  @P0 LDG.E R11, desc[UR10][R2.64+-0x8] ;  /* 0xfffff80a020b0981 */ /* 0x000f68000c1e1900 */
[----:B------:R-:W-:Y:S04]  /*0230*/  @P0 STG.E desc[UR10][R2.64+0x7c], R0 ;  /* 0x00007c0002000986 */ /* 0x000fe8000c10190a */
[----:B------:R0:W-:Y:S04]  /*0240*/  @P0 STG.E desc[UR10][R2.64+0x78], R7 ;  /* 0x0000780702000986 */ /* 0x0001e8000c10190a */
[----:B--2---:R1:W-:Y:S04]  /*0250*/  @P0 STG.E desc[UR10][R2.64+-0x88], R13 ;  /* 0xffff780d02000986 */ /* 0x0043e8000c10190a */
[----:B---3--:R2:W-:Y:S04]  /*0260*/  @P0 STG.E desc[UR10][R2.64+-0x84], R9 ;  /* 0xffff7c0902000986 */ /* 0x0085e8000c10190a */
[----:B----4-:R-:W-:Y:S04]  /*0270*/  @P0 STG.E desc[UR10][R2.64+-0x8], R15 ;  /* 0xfffff80f02000986 */ /* 0x010fe8000c10190a */
[----:B-----5:R-:W-:Y:S01]  /*0280*/  @P0 STG.E desc[UR10][R2.64+-0x4], R11 ;  /* 0xfffffc0b02000986 */ /* 0x020fe2000c10190a */
[----:B------:R-:W-:Y:S06]  /*0290*/  @P0 BAR.SYNC.DEFER_BLOCKING 0x0 ;  /* 0x0000000000000b1d */ /* 0x000fec0000010000 */
[----:B0-----:R-:W3:Y:S04]  /*02a0*/  @P0 LDG.E R7, desc[UR10][R2.64+0x7c] ;  /* 0x00007c0a02070981 */ /* 0x001ee8000c1e1900 */
[----:B------:R-:W3:Y:S02]  /*02b0*/  LDG.E R17, desc[UR10][R2.64+0x80] ;  /* 0x0000800a02117981 */ /* 0x000ee4000c1e1900 */
[----:B---3--:R-:W-:-:S13]  /*02c0*/  FSETP.GT.AND P0, PT, R7, R17, PT ;  /* 0x000000110700720b */ /* 0x008fda0003f04000 */
[----:B------:R-:W3:Y:S04]  /*02d0*/  @P0 LDG.E R21, desc[UR10][R2.64+-0x80] ;  /* 0xffff800a02150981 */ /* 0x000ee8000c1e1900 */
[----:B------:R-:W4:Y:S04]  /*02e0*/  @P0 LDG.E R19, desc[UR10][R2.64+-0x84] ;  /* 0xffff7c0a02130981 */ /* 0x000f28000c1e1900 */
[----:B-1----:R-:W5:Y:S04]  /*02f0*/  @P0 LDG.E R13, desc[UR10][R2.64] ;  /* 0x0000000a020d0981 */ /* 0x002f68000c1e1900 */
[----:B--2---:R-:W2:Y:S04]  /*0300*/  @P0 LDG.E R9, desc[UR10][R2.64+-0x4] ;  /* 0xfffffc0a02090981 */ /* 0x004ea8000c1e1900 */
[----:B------:R-:W-:Y:S04]  /*0310*/  @P0 STG.E desc[UR10][R2.64+0x80], R7 ;  /* 0x0000800702000986 */ /* 0x000fe8000c10190a */
[----:B------:R0:W-:Y:S04]  /*0320*/  @P0 STG.E desc[UR10][R2.64+0x7c], R17 ;  /* 0x00007c1102000986 */ /* 0x0001e8000c10190a */
[----:B---3--:R1:W-:Y:S04]  /*0330*/  @P0 STG.E desc[UR10][R2.64+-0x84], R21 ;  /* 0xffff7c1502000986 */ /* 0x0083e8000c10190a */
[----:B----4-:R-:W-:Y:S04]  /*0340*/  @P0 STG.E desc[UR10][R2.64+-0x80], R19 ;  /* 0xffff801302000986 */ /* 0x010fe8000c10190a */
[----:B-----5:R-:W-:Y:S04]  /*0350*/  @P0 STG.E desc[UR10][R2.64+-0x4], R13 ;  /* 0xfffffc0d02000986 */ /* 0x020fe8000c10190a */
[----:B--2---:R-:W-:Y:S01]  /*0360*/  @P0 STG.E desc[UR10][R2.64], R9 ;  /* 0x0000000902000986 */ /* 0x004fe2000c10190a */
[----:B------:R-:W-:Y:S06]  /*0370*/  @P0 BAR.SYNC.DEFER_BLOCKING 0x0 ;  /* 0x0000000000000b1d */ /* 0x000fec0000010000 */
[----:B0-----:R-:W2:Y:S04]  /*0380*/  @P0 LDG.E R17, desc[UR10][R2.64+0x80] ;  /* 0x0000800a02110981 */ /* 0x001ea8000c1e1900 */
[----:B------:R-:W2:Y:S02]  /*0390*/  LDG.E R11, desc[UR10][R2.64+0x84] ;  /* 0x0000840a020b7981 */ /* 0x000ea4000c1e1900 */
[----:B--2---:R-:W-:-:S13]  /*03a0*/  FSETP.GT.AND P0, PT, R17, R11, PT ;  /* 0x0000000b1100720b */ /* 0x004fda0003f04000 */
[----:B------:R-:W2:Y:S04]  /*03b0*/  @P0 LDG.E R23, desc[UR10][R2.64+-0x7c] ;  /* 0xffff840a02170981 */ /* 0x000ea8000c1e1900 */
[----:B------:R-:W3:Y:S04]  /*03c0*/  @P0 LDG.E R7, desc[UR10][R2.64+-0x80] ;  /* 0xffff800a02070981 */ /* 0x000ee8000c1e1900 */
[----:B-1----:R-:W4:Y:S04]  /*03d0*/  @P0 LDG.E R21, desc[UR10][R2.64+0x4] ;  /* 0x0000040a02150981 */ /* 0x002f28000c1e1900 */
[----:B------:R-:W5:Y:S04]  /*03e0*/  @P0 LDG.E R15, desc[UR10][R2.64] ;  /* 0x0000000a020f0981 */ /* 0x000f68000c1e1900 */
[----:B------:R-:W-:Y:S04]  /*03f0*/  @P0 STG.E desc[UR10][R2.64+0x84], R17 ;  /* 0x0000841102000986 */ /* 0x000fe8000c10190a */
[----:B------:R0:W-:Y:S04]  /*0400*/  @P0 STG.E desc[UR10][R2.64+0x80], R11 ;  /* 0x0000800b02000986 */ /* 0x0001e8000c10190a */
[----:B--2---:R-:W-:Y:S04]  /*0410*/  @P0 STG.E desc[UR10][R2.64+-0x80], R23 ;  /* 0xffff801702000986 */ /* 0x004fe8000c10190a */
[----:B---3--:R1:W-:Y:S04]  /*0420*/  @P0 STG.E desc[UR10][R2.64+-0x7c], R7 ;  /* 0xffff840702000986 */ /* 0x0083e8000c10190a */
[----:B----4-:R-:W-:Y:S04]  /*0430*/  @P0 STG.E desc[UR10][R2.64], R21 ;  /* 0x0000001502000986 */ /* 0x010fe8000c10190a */
[----:B-----5:R2:W-:Y:S01]  /*0440*/  @P0 STG.E desc[UR10][R2.64+0x4], R15 ;  /* 0x0000040f02000986 */ /* 0x0205e2000c10190a */
[----:B------:R-:W-:Y:S06]  /*0450*/  @P0 BAR.SYNC.DEFER_BLOCKING 0x0 ;  /* 0x0000000000000b1d */ /* 0x000fec0000010000 */
[----:B0-----:R-:W3:Y:S04]  /*0460*/  @P0 LDG.E R11, desc[UR10][R2.64+0x84] ;  /* 0x0000840a020b0981 */ /* 0x001ee8000c1e1900 */
[----:B------:R-:W3:Y:S02]  /*0470*/  LDG.E R4, desc[UR10][R2.64+0x88] ;  /* 0x0000880a02047981 */ /* 0x000ee4000c1e1900 */
[----:B---3--:R-:W-:-:S13]  /*0480*/  FSETP.GT.AND P0, PT, R11, R4, PT ;  /* 0x000000040b00720b */ /* 0x008fda0003f04000 */
[----:B------:R-:W3:Y:S04]  /*0490*/  @P0 LDG.E R13, desc[UR10][R2.64+-0x78] ;  /* 0xffff880a020d0981 */ /* 0x000ee8000c1e1900 */
[----:B------:R-:W4:Y:S04]  /*04a0*/  @P0 LDG.E R9, desc[UR10][R2.64+-0x7c] ;  /* 0xffff840a02090981 */ /* 0x000f28000c1e1900 */
[----:B------:R-:W5:Y:S04]  /*04b0*/  @P0 LDG.E R17, desc[UR10][R2.64+0x8] ;  /* 0x0000080a02110981 */ /* 0x000f68000c1e1900 */
[----:B-1----:R-:W2:Y:S01]  /*04c0*/  @P0 LDG.E R7, desc[UR10][R2.64+0x4] ;  /* 0x0000040a02070981 */ /* 0x002ea2000c1e1900 */
[----:B------:R-:W-:-:S03]  /*04d0*/  UIADD3 UR9, UPT, UPT, UR9, 0x4, URZ ;  /* 0x0000000409097890 */ /* 0x000fc6000fffe0ff */
[----:B------:R0:W-:Y:S01]  /*04e0*/  @P0 STG.E desc[UR10][R2.64+0x84], R4 ;  /* 0x0000840402000986 */ /* 0x0001e2000c10190a */
[----:B------:R-:W-:-:S03]  /*04f0*/  UISETP.NE.AND UP2, UPT, UR9, URZ, UPT ;  /* 0x000000ff0900728c */ /* 0x000fc6000bf45270 */
[----:B------:R0:W-:Y:S04]  /*0500*/  @P0 STG.E desc[UR10][R2.64+0x88], R11 ;  /* 0x0000880b02000986 */ /* 0x0001e8000c10190a */
[----:B---3--:R0:W-:Y:S04]  /*0510*/  @P0 STG.E desc[UR10][R2.64+-0x7c], R13 ;  /* 0xffff840d02000986 */ /* 0x0081e8000c10190a */
[----:B----4-:R0:W-:Y:S04]  /*0520*/  @P0 STG.E desc[UR10][R2.64+-0x78], R9 ;  /* 0xffff880902000986 */ /* 0x0101e8000c10190a */
[----:B-----5:R0:W-:Y:S04]  /*0530*/  @P0 STG.E desc[UR10][R2.64+0x4], R17 ;  /* 0x0000041102000986 */ /* 0x0201e8000c10190a */
[----:B--2---:R0:W-:Y:S01]  /*0540*/  @P0 STG.E desc[UR10][R2.64+0x8], R7 ;  /* 0x0000080702000986 */ /* 0x0041e2000c10190a */
[----:B------:R-:W-:Y:S01]  /*0550*/  @P0 BAR.SYNC.DEFER_BLOCKING 0x0 ;  /* 0x0000000000000b1d */ /* 0x000fe20000010000 */
[----:B------:R-:W-:-:S05]  /*0560*/  IADD3 R0, P0, PT, R2, 0x10, RZ ;  /* 0x0000001002007810 */ /* 0x000fca0007f1e0ff */
[----:B------:R-:W-:Y:S01]  /*0570*/  IMAD.X R15, RZ, RZ, R3, P0 ;  /* 0x000000ffff0f7224 */ /* 0x000fe200000e0603 */
[----:B------:R-:W-:Y:S07]  /*0580*/  BRA.U UP2, `(.L_x_1) ;  /* 0xfffffffd02047547 */ /* 0x000fee000b83ffff */
.L_x_0:
[----:B------:R-:W-:Y:S05]  /*0590*/  BRA.U !UP1, `(.L_x_2) ;  /* 0x0000000109cc7547 */ /* 0x000fea000b800000 */
[----:B0-----:R-:W0:Y:S02]  /*05a0*/  LDC.64 R2, c[0x0][0x380] ;  /* 0x0000e000ff027b82 */ /* 0x001e240000000a00 */
[----:B0-----:R-:W-:-:S05]  /*05b0*/  IMAD.WIDE.U32 R2, R5, 0x4, R2 ;  /* 0x0000000405027825 */ /* 0x001fca00078e0002 */
[----:B------:R-:W2:Y:S04]  /*05c0*/  LDG.E R13, desc[UR10][R2.64+0x100] ;  /* 0x0001000a020d7981 */ /* 0x000ea8000c1e1900 */
[----:B------:R-:W2:Y:S01]  /*05d0*/  LDG.E R0, desc[UR10][R2.64+0x104] ;  /* 0x0001040a02007981 */ /* 0x000ea2000c1e1900 */
[----:B------:R-:W-:Y:S01]  /*05e0*/  UISETP.NE.AND UP1, UPT, UR12, 0x1, UPT ;  /* 0x000000010c00788c */ /* 0x000fe2000bf25270 */
[----:B--2---:R-:W-:-:S13]  /*05f0*/  FSETP.GT.AND P0, PT, R13, R0, PT ;  /* 0x000000000d00720b */ /* 0x004fda0003f04000 */
[----:B------:R-:W-:Y:S05]  /*0600*/  @!P0 BRA `(.L_x_3) ;  /* 0x00000000002c8947 */ /* 0x000fea0003800000 */
[----:B------:R-:W2:Y:S04]  /*0610*/  LDG.E R9, desc[UR10][R2.64+0x4] ;  /* 0x0000040a02097981 */ /* 0x000ea8000c1e1900 */
[----:B------:R-:W3:Y:S04]  /*0620*/  LDG.E R5, desc[UR10][R2.64] ;  /* 0x0000000a02057981 */ /* 0x000ee8000c1e1900 */
[----:B------:R-:W4:Y:S04]  /*0630*/  LDG.E R11, desc[UR10][R2.64+0x84] ;  /* 0x0000840a020b7981 */ /* 0x000f28000c1e1900 */
[----:B------:R-:W5:Y:S04]  /*0640*/  LDG.E R7, desc[UR10][R2.64+0x80] ;  /* 0x0000800a02077981 */ /* 0x000f68000c1e1900 */
[----:B------:R0:W-:Y:S04]  /*0650*/  STG.E desc[UR10][R2.64+0x100], R0 ;  /* 0x0001000002007986 */ /* 0x0001e8000c10190a */
[----:B------:R0:W-:Y:S04]  /*0660*/  STG.E desc[UR10][R2.64+0x104], R13 ;  /* 0x0001040d02007986 */ /* 0x0001e8000c10190a */
[----:B--2---:R0:W-:Y:S04]  /*0670*/  STG.E desc[UR10][R2.64], R9 ;  /* 0x0000000902007986 */ /* 0x0041e8000c10190a */
[----:B---3--:R0:W-:Y:S04]  /*0680*/  STG.E desc[UR10][R2.64+0x4], R5 ;  /* 0x0000040502007986 */ /* 0x0081e8000c10190a */
[----:B----4-:R0:W-:Y:S04]  /*0690*/  STG.E desc[UR10][R2.64+0x80], R11 ;  /* 0x0000800b02007986 */ /* 0x0101e8000c10190a */
[----:B-----5:R0:W-:Y:S01]  /*06a0*/  STG.E desc[UR10][R2.64+0x84], R7 ;  /* 0x0000840702007986 */ /* 0x0201e2000c10190a */
[----:B------:R-:W-:Y:S06]  /*06b0*/  BAR.SYNC.DEFER_BLOCKING 0x0 ;  /* 0x0000000000007b1d */ /* 0x000fec0000010000 */
.L_x_3:
[----:B------:R-:W-:Y:S05]  /*06c0*/  BRA.U !UP1, `(.L_x_2) ;  /* 0x0000000109807547 */ /* 0x000fea000b800000 */
[----:B0-----:R-:W2:Y:S04]  /*06d0*/  LDG.E R13, desc[UR10][R2.64+0x104] ;  /* 0x0001040a020d7981 */ /* 0x001ea8000c1e1900 */
        /* <DEDUP_REMOVED lines=15> */
.L_x_4:
[----:B------:R-:W-:Y:S05]  /*07d0*/  BRA.U !UP1, `(.L_x_2) ;  /* 0x00000001093c7547 */ /* 0x000fea000b800000 */
[----:B0-----:R-:W2:Y:S04]  /*07e0*/  LDG.E R13, desc[UR10][R2.64+0x108] ;  /* 0x0001080a020d7981 */ /* 0x001ea8000c1e1900 */
[----:B------:R-:W2:Y:S02]  /*07f0*/  LDG.E R0, desc[UR10][R2.64+0x10c] ;  /* 0x00010c0a02007981 */ /* 0x000ea4000c1e1900 */
        /* <DEDUP_REMOVED lines=13> */
.L_x_2:
[----:B------:R-:W-:Y:S01]  /*08d0*/  UIADD3 UR7, UPT, UPT, UR7, -0x1, URZ ;  /* 0xffffffff07077890 */ /* 0x000fe2000fffe0ff */
[----:B------:R-:W-:Y:S11]  /*08e0*/  BRA.U UP0, `(.L_x_5) ;  /* 0xfffffff500f87547 */ /* 0x000ff6000b83ffff */
[----:B------:R-:W-:Y:S05]  /*08f0*/  EXIT ;  /* 0x000000000000794d */ /* 0x000fea0003800000 */
.L_x_6:
[----:B------:R-:W-:-:S00]  /*0900*/  BRA `(.L_x_6) ;  /* 0xfffffffc00fc7947 */ /* 0x000fc0000383ffff */
[----:B------:R-:W-:-:S00]  /*0910*/  NOP ;  /* 0x0000000000007918 */ /* 0x000fc00000000000 */
        /* <DEDUP_REMOVED lines=14> */
.L_x_34:


//--------------------- .text._Z20findCosAngles_kernelP6points5point --------------------------
	.section	.text._Z20findCosAngles_kernelP6points5point,"ax",@progbits
	.align	128
        .global         _Z20findCosAngles_kernelP6points5point
        .type           _Z20findCosAngles_kernelP6points5point,@function
        .size           _Z20findCosAngles_kernelP6points5point,(.L_x_33 - _Z20findCosAngles_kernelP6points5point)
        .other          _Z20findCosAngles_kernelP6points5point,@"STO_CUDA_ENTRY STV_DEFAULT"
_Z20findCosAngles_kernelP6points5point:
.text._Z20findCosAngles_kernelP6points5point:
[----:B------:R-:W-:Y:S01]  /*0000*/  LDC R1, c[0x0][0x37c] ;  /* 0x0000df00ff017b82 */ /* 0x000fe20000000800 */
[----:B------:R-:W0:Y:S07]  /*0010*/  S2R R0, SR_TID.X ;  /* 0x0000000000007919 */ /* 0x000e2e0000002100 */
[----:B------:R-:W0:Y:S01]  /*0020*/  S2UR UR6, SR_CTAID.X ;  /* 0x00000000000679c3 */ /* 0x000e220000002500 */
[----:B------:R-:W1:Y:S07]  /*0030*/  LDCU.64 UR4, c[0x0][0x358] ;  /* 0x00006b00ff0477ac */ /* 0x000e6e0008000a00 */
[----:B------:R-:W0:Y:S08]  /*0040*/  LDC R3, c[0x0][0x360] ;  /* 0x0000d800ff037b82 */ /* 0x000e300000000800 */
[----:B------:R-:W2:Y:S01]  /*0050*/  LDC.64 R4, c[0x0][0x380] ;  /* 0x0000e000ff047b82 */ /* 0x000ea20000000a00 */
[----:B0-----:R-:W-:Y:S01]  /*0060*/  IMAD R3, R3, UR6, R0 ;  /* 0x0000000603037c24 */ /* 0x001fe2000f8e0200 */
[----:B------:R-:W0:Y:S03]  /*0070*/  LDCU UR6, c[0x0][0x388] ;  /* 0x00007100ff0677ac */ /* 0x000e260008000800 */
[----:B--2---:R-:W-:-:S05]  /*0080*/  IMAD.WIDE R4, R3, 0x4, R4 ;  /* 0x0000000403047825 */ /* 0x004fca00078e0204 */
[----:B-1----:R-:W0:Y:S02]  /*0090*/  LDG.E R0, desc[UR4][R4.64] ;  /* 0x0000000404007981 */ /* 0x002e24000c1e1900 */
[----:B0-----:R-:W-:-:S05]  /*00a0*/  FADD R0, R0, -UR6 ;  /* 0x8000000600007e21 */ /* 0x001fca0008000000 */
[----:B------:R-:W-:-:S13]  /*00b0*/  FSETP.GT.AND P0, PT, |R0|, 9.9999999747524270788e-07, PT ;  /* 0x358637bd0000780b */ /* 0x000fda0003f04200 */
[----:B------:R-:W-:Y:S05]  /*00c0*/  @!P0 EXIT ;  /* 0x000000000000894d */ /* 0x000fea0003800000 */
[----:B------:R-:W2:Y:S01]  /*00d0*/  LDG.E R2, desc[UR4][R4.64+0x80] ;  /* 0x0000800404027981 */ /* 0x000ea2000c1e1900 */
[----:B------:R-:W2:Y:S02]  /*00e0*/  LDCU UR6, c[0x0][0x38c] ;  /* 0x00007180ff0677ac */ /* 0x000ea40008000800 */
[----:B--2---:R-:W-:-:S05]  /*00f0*/  FADD R7, R2, -UR6 ;  /* 0x8000000602077e21 */ /* 0x004fca0008000000 */
[----:B------:R-:W-:-:S13]  /*0100*/  FSETP.GT.AND P0, PT, |R7|, 9.9999999747524270788e-07, PT ;  /* 0x358637bd0700780b */ /* 0x000fda0003f04200 */
[----:B------:R-:W-:Y:S05]  /*0110*/  @!P0 EXIT ;  /* 0x000000000000894d */ /* 0x000fea0003800000 */
[----:B------:R-:W-:Y:S01]  /*0120*/  FMUL R3, R7, R7 ;  /* 0x0000000707037220 */ /* 0x000fe20000400000 */
[----:B------:R-:W-:Y:S03]  /*0130*/  BSSY.RECONVERGENT B0, `(.L_x_7) ;  /* 0x000000e000007945 */ /* 0x000fe60003800200 */
[----:B------:R-:W-:-:S04]  /*0140*/  FFMA R2, R0, R0, R3 ;  /* 0x0000000000027223 */ /* 0x000fc80000000003 */
[----:B------:R-:W-:Y:S01]  /*0150*/  VIADD R6, R2, 0xf3000000 ;  /* 0xf300000002067836 */ /* 0x000fe20000000000 */
[----:B------:R0:W1:Y:S04]  /*0160*/  MUFU.RSQ R3, R2 ;  /* 0x0000000200037308 */ /* 0x0000680000001400 */
[----:B------:R-:W-:-:S13]  /*0170*/  ISETP.GT.U32.AND P0, PT, R6, 0x727fffff, PT ;  /* 0x727fffff0600780c */ /* 0x000fda0003f04070 */
[----:B01----:R-:W-:Y:S05]  /*0180*/  @!P0 BRA `(.L_x_8) ;  /* 0x0000000000108947 */ /* 0x003fea0003800000 */
[----:B------:R-:W-:-:S07]  /*0190*/  MOV R11, 0x1b0 ;  /* 0x000001b0000b7802 */ /* 0x000fce0000000f00 */
[----:B------:R-:W-:Y:S05]  /*01a0*/  CALL.REL.NOINC `($__internal_0_$__cuda_sm20_sqrt_rn_f32_slowpath) ;  /* 0x00000000005c7944 */ /* 0x000fea0003c00000 */
[----:B------:R-:W-:Y:S01]  /*01b0*/  IMAD.MOV.U32 R3, RZ, RZ, R6 ;  /* 0x000000ffff037224 */ /* 0x000fe200078e0006 */
[----:B------:R-:W-:Y:S06]  /*01c0*/  BRA `(.L_x_9) ;  /* 0x0000000000107947 */ /* 0x000fec0003800000 */
.L_x_8:
[----:B------:R-:W-:Y:S01]  /*01d0*/  FMUL.FTZ R9, R2, R3 ;  /* 0x0000000302097220 */ /* 0x000fe20000410000 */
[----:B------:R-:W-:-:S03]  /*01e0*/  FMUL.FTZ R3, R3, 0.5 ;  /* 0x3f00000003037820 */ /* 0x000fc60000410000 */
[----:B------:R-:W-:-:S04]  /*01f0*/  FFMA R2, -R9, R9, R2 ;  /* 0x0000000909027223 */ /* 0x000fc80000000102 */
[----:B------:R-:W-:-:S07]  /*0200*/  FFMA R3, R2, R3, R9 ;  /* 0x0000000302037223 */ /* 0x000fce0000000009 */
.L_x_9:
[----:B------:R-:W-:Y:S05]  /*0210*/  BSYNC.RECONVERGENT B0 ;  /* 0x0000000000007941 */ /* 0x000fea0003800200 */
.L_x_7:
[----:B------:R-:W0:Y:S01]  /*0220*/  MUFU.RCP R2, R3 ;  /* 0x0000000300027308 */ /* 0x000e220000001000 */
[----:B------:R-:W-:Y:S01]  /*0230*/  FFMA R0, RZ, R7, R0 ;  /* 0x00000007ff007223 */ /* 0x000fe20000000000 */
[----:B------:R-:W-:Y:S06]  /*0240*/  BSSY.RECONVERGENT B0, `(.L_x_10) ;  /* 0x000000b000007945 */ /* 0x000fec0003800200 */
[----:B------:R-:W1:Y:S01]  /*0250*/  FCHK P0, R0, R3 ;  /* 0x0000000300007302 */ /* 0x000e620000000000 */
[----:B0-----:R-:W-:-:S04]  /*0260*/  FFMA R9, R2, -R3, 1 ;  /* 0x3f80000002097423 */ /* 0x001fc80000000803 */
[----:B------:R-:W-:-:S04]  /*0270*/  FFMA R9, R2, R9, R2 ;  /* 0x0000000902097223 */ /* 0x000fc80000000002 */
[----:B------:R-:W-:-:S04]  /*0280*/  FFMA R2, R0, R9, RZ ;  /* 0x0000000900027223 */ /* 0x000fc800000000ff */
[----:B------:R-:W-:-:S04]  /*0290*/  FFMA R6, R2, -R3, R0 ;  /* 0x8000000302067223 */ /* 0x000fc80000000000 */
[----:B------:R-:W-:Y:S01]  /*02a0*/  FFMA R9, R9, R6, R2 ;  /* 0x0000000609097223 */ /* 0x000fe20000000002 */
[----:B-1----:R-:W-:Y:S06]  /*02b0*/  @!P0 BRA `(.L_x_11) ;  /* 0x00000000000c8947 */ /* 0x002fec0003800000 */
[----:B------:R-:W-:-:S07]  /*02c0*/  MOV R2, 0x2e0 ;  /* 0x000002e000027802 */ /* 0x000fce0000000f00 */
[----:B------:R-:W-:Y:S05]  /*02d0*/  CALL.REL.NOINC `($__internal_1_$__cuda_sm3x_div_rn_noftz_f32_slowpath) ;  /* 0x00000000006c7944 */ /* 0x000fea0003c00000 */
[----:B------:R-:W-:-:S07]  /*02e0*/  IMAD.MOV.U32 R9, RZ, RZ, R0 ;  /* 0x000000ffff097224 */ /* 0x000fce00078e0000 */
.L_x_11:
[----:B------:R-:W-:Y:S05]  /*02f0*/  BSYNC.RECONVERGENT B0 ;  /* 0x0000000000007941 */ /* 0x000fea0003800200 */
.L_x_10:
[----:B------:R-:W-:Y:S01]  /*0300*/  STG.E desc[UR4][R4.64+0x100], R9 ;  /* 0x0001000904007986 */ /* 0x000fe2000c101904 */
[----:B------:R-:W-:Y:S05]  /*0310*/  EXIT ;  /* 0x000000000000794d */ /* 0x000fea0003800000 */
        .weak           $__internal_0_$__cuda_sm20_sqrt_rn_f32_slowpath
        .type           $__internal_0_$__cuda_sm20_sqrt_rn_f32_slowpath,@function
        .size           $__internal_0_$__cuda_sm20_sqrt_rn_f32_slowpath,($__internal_1_$__cuda_sm3x_div_rn_noftz_f32_slowpath - $__internal_0_$__cuda_sm20_sqrt_rn_f32_slowpath)
$__internal_0_$__cuda_sm20_sqrt_rn_f32_slowpath:
[----:B------:R-:W-:-:S13]  /*0320*/  LOP3.LUT P0, RZ, R2, 0x7fffffff, RZ, 0xc0, !PT ;  /* 0x7fffffff02ff7812 */ /* 0x000fda000780c0ff */
[----:B------:R-:W-:Y:S01]  /*0330*/  @!P0 IMAD.MOV.U32 R3, RZ, RZ, R2 ;  /* 0x000000ffff038224 */ /* 0x000fe200078e0002 */
[----:B------:R-:W-:Y:S06]  /*0340*/  @!P0 BRA `(.L_x_12) ;  /* 0x0000000000408947 */ /* 0x000fec0003800000 */
[----:B------:R-:W-:-:S13]  /*0350*/  FSETP.GEU.FTZ.AND P0, PT, R2, RZ, PT ;  /* 0x000000ff0200720b */ /* 0x000fda0003f1e000 */
[----:B------:R-:W-:Y:S01]  /*0360*/  @!P0 IMAD.MOV.U32 R3, RZ, RZ, 0x7fffffff ;  /* 0x7fffffffff038424 */ /* 0x000fe200078e00ff */
[----:B------:R-:W-:Y:S06]  /*0370*/  @!P0 BRA `(.L_x_12) ;  /* 0x0000000000348947 */ /* 0x000fec0003800000 */
[----:B------:R-:W-:-:S13]  /*0380*/  FSETP.GTU.FTZ.AND P0, PT, |R2|, +INF , PT ;  /* 0x7f8000000200780b */ /* 0x000fda0003f1c200 */
[----:B------:R-:W-:Y:S01]  /*0390*/  @P0 FADD.FTZ R3, R2, 1 ;  /* 0x3f80000002030421 */ /* 0x000fe20000010000 */
[----:B------:R-:W-:Y:S06]  /*03a0*/  @P0 BRA `(.L_x_12) ;  /* 0x0000000000280947 */ /* 0x000fec0003800000 */
[----:B------:R-:W-:-:S13]  /*03b0*/  FSETP.NEU.FTZ.AND P0, PT, |R2|, +INF , PT ;  /* 0x7f8000000200780b */ /* 0x000fda0003f1d200 */
[----:B------:R-:W-:-:S04]  /*03c0*/  @P0 FFMA R6, R2, 1.84467440737095516160e+19, RZ ;  /* 0x5f80000002060823 */ /* 0x000fc800000000ff */
[----:B------:R-:W0:Y:S02]  /*03d0*/  @P0 MUFU.RSQ R3, R6 ;  /* 0x0000000600030308 */ /* 0x000e240000001400 */
[----:B0-----:R-:W-:Y:S01]  /*03e0*/  @P0 FMUL.FTZ R9, R6, R3 ;  /* 0x0000000306090220 */ /* 0x001fe20000410000 */
[----:B------:R-:W-:Y:S01]  /*03f0*/  @P0 FMUL.FTZ R10, R3, 0.5 ;  /* 0x3f000000030a0820 */ /* 0x000fe20000410000 */
[----:B------:R-:W-:Y:S02]  /*0400*/  @!P0 MOV R3, R2 ;  /* 0x0000000200038202 */ /* 0x000fe40000000f00 */
[----:B------:R-:W-:-:S04]  /*0410*/  @P0 FADD.FTZ R8, -R9, -RZ ;  /* 0x800000ff09080221 */ /* 0x000fc80000010100 */
[----:B------:R-:W-:-:S04]  /*0420*/  @P0 FFMA R8, R9, R8, R6 ;  /* 0x0000000809080223 */ /* 0x000fc80000000006 */
[----:B------:R-:W-:-:S04]  /*0430*/  @P0 FFMA R8, R8, R10, R9 ;  /* 0x0000000a08080223 */ /* 0x000fc80000000009 */
[----:B------:R-:W-:-:S07]  /*0440*/  @P0 FMUL.FTZ R3, R8, 2.3283064365386962891e-10 ;  /* 0x2f80000008030820 */ /* 0x000fce0000410000 */
.L_x_12:
[----:B------:R-:W-:Y:S02]  /*0450*/  IMAD.MOV.U32 R6, RZ, RZ, R3 ;  /* 0x000000ffff067224 */ /* 0x000fe400078e0003 */
[----:B------:R-:W-:Y:S02]  /*0460*/  IMAD.MOV.U32 R2, RZ, RZ, R11 ;  /* 0x000000ffff027224 */ /* 0x000fe400078e000b */
[----:B------:R-:W-:-:S04]  /*0470*/  IMAD.MOV.U32 R3, RZ, RZ, 0x0 ;  /* 0x00000000ff037424 */ /* 0x000fc800078e00ff */
[----:B------:R-:W-:Y:S05]  /*0480*/  RET.REL.NODEC R2 `(_Z20findCosAngles_kernelP6points5point) ;  /* 0xfffffff802dc7950 */ /* 0x000fea0003c3ffff */
        .weak           $__internal_1_$__cuda_sm3x_div_rn_noftz_f32_slowpath
        .type           $__internal_1_$__cuda_sm3x_div_rn_noftz_f32_slowpath,@function
        .size           $__internal_1_$__cuda_sm3x_div_rn_noftz_f32_slowpath,(.L_x_33 - $__internal_1_$__cuda_sm3x_div_rn_noftz_f32_slowpath)
$__internal_1_$__cuda_sm3x_div_rn_noftz_f32_slowpath:
[----:B------:R-:W-:Y:S01]  /*0490*/  SHF.R.U32.HI R7, RZ, 0x17, R3 ;  /* 0x00000017ff077819 */ /* 0x000fe20000011603 */
[----:B------:R-:W-:Y:S01]  /*04a0*/  BSSY.RECONVERGENT B1, `(.L_x_13) ;  /* 0x0000063000017945 */ /* 0x000fe20003800200 */
[--C-:B------:R-:W-:Y:S02]  /*04b0*/  SHF.R.U32.HI R6, RZ, 0x17, R0.reuse ;  /* 0x00000017ff067819 */ /* 0x100fe40000011600 */
[----:B------:R-:W-:Y:S01]  /*04c0*/  LOP3.LUT R13, R7, 0xff, RZ, 0xc0, !PT ;  /* 0x000000ff070d7812 */ /* 0x000fe200078ec0ff */
[----:B------:R-:W-:Y:S01]  /*04d0*/  IMAD.MOV.U32 R7, RZ, RZ, R0 ;  /* 0x000000ffff077224 */ /* 0x000fe200078e0000 */
[----:B------:R-:W-:-:S03]  /*04e0*/  LOP3.LUT R6, R6, 0xff, RZ, 0xc0, !PT ;  /* 0x000000ff06067812 */ /* 0x000fc600078ec0ff */
[----:B------:R-:W-:Y:S01]  /*04f0*/  VIADD R10, R13, 0xffffffff ;  /* 0xffffffff0d0a7836 */ /* 0x000fe20000000000 */
[----:B------:R-:W-:-:S04]  /*0500*/  IADD3 R9, PT, PT, R6, -0x1, RZ ;  /* 0xffffffff06097810 */ /* 0x000fc80007ffe0ff */
[----:B------:R-:W-:-:S04]  /*0510*/  ISETP.GT.U32.AND P0, PT, R10, 0xfd, PT ;  /* 0x000000fd0a00780c */ /* 0x000fc80003f04070 */
[----:B------:R-:W-:-:S13]  /*0520*/  ISETP.GT.U32.OR P0, PT, R9, 0xfd, P0 ;  /* 0x000000fd0900780c */ /* 0x000fda0000704470 */
[----:B------:R-:W-:Y:S01]  /*0530*/  @!P0 IMAD.MOV.U32 R8, RZ, RZ, RZ ;  /* 0x000000ffff088224 */ /* 0x000fe200078e00ff */
[----:B------:R-:W-:Y:S06]  /*0540*/  @!P0 BRA `(.L_x_14) ;  /* 0x00000000005c8947 */ /* 0x000fec0003800000 */
[----:B------:R-:W-:Y:S02]  /*0550*/  FSETP.GTU.FTZ.AND P1, PT, |R3|, +INF , PT ;  /* 0x7f8000000300780b */ /* 0x000fe40003f3c200 */
[----:B------:R-:W-:-:S04]  /*0560*/  FSETP.GTU.FTZ.AND P0, PT, |R0|, +INF , PT ;  /* 0x7f8000000000780b */ /* 0x000fc80003f1c200 */
[----:B------:R-:W-:-:S13]  /*0570*/  PLOP3.LUT P0, PT, P0, P1, PT, 0xf8, 0x8f ;  /* 0x00000000008f781c */ /* 0x000fda0000703f70 */
[----:B------:R-:W-:Y:S05]  /*0580*/  @P0 BRA `(.L_x_15) ;  /* 0x00000004004c0947 */ /* 0x000fea0003800000 */
[----:B------:R-:W-:-:S13]  /*0590*/  LOP3.LUT P0, RZ, R3, 0x7fffffff, R7, 0xc8, !PT ;  /* 0x7fffffff03ff7812 */ /* 0x000fda000780c807 */
[----:B------:R-:W-:Y:S05]  /*05a0*/  @!P0 BRA `(.L_x_16) ;  /* 0x00000004003c8947 */ /* 0x000fea0003800000 */
[C---:B------:R-:W-:Y:S02]  /*05b0*/  FSETP.NEU.FTZ.AND P2, PT, |R0|.reuse, +INF , PT ;  /* 0x7f8000000000780b */ /* 0x040fe40003f5d200 */
[----:B------:R-:W-:Y:S02]  /*05c0*/  FSETP.NEU.FTZ.AND P1, PT, |R3|, +INF , PT ;  /* 0x7f8000000300780b */ /* 0x000fe40003f3d200 */
[----:B------:R-:W-:-:S11]  /*05d0*/  FSETP.NEU.FTZ.AND P0, PT, |R0|, +INF , PT ;  /* 0x7f8000000000780b */ /* 0x000fd60003f1d200 */
[----:B------:R-:W-:Y:S05]  /*05e0*/  @!P1 BRA !P2, `(.L_x_16) ;  /* 0x00000004002c9947 */ /* 0x000fea0005000000 */
[----:B------:R-:W-:-:S04]  /*05f0*/  LOP3.LUT P2, RZ, R7, 0x7fffffff, RZ, 0xc0, !PT ;  /* 0x7fffffff07ff7812 */ /* 0x000fc8000784c0ff */
[----:B------:R-:W-:-:S13]  /*0600*/  PLOP3.LUT P1, PT, P1, P2, PT, 0x2f, 0xf2 ;  /* 0x0000000000f2781c */ /* 0x000fda0000f24577 */
[----:B------:R-:W-:Y:S05]  /*0610*/  @P1 BRA `(.L_x_17) ;  /* 0x0000000400181947 */ /* 0x000fea0003800000 */
[----:B------:R-:W-:-:S04]  /*0620*/  LOP3.LUT P1, RZ, R3, 0x7fffffff, RZ, 0xc0, !PT ;  /* 0x7fffffff03ff7812 */ /* 0x000fc8000782c0ff */
[----:B------:R-:W-:-:S13]  /*0630*/  PLOP3.LUT P0, PT, P0, P1, PT, 0x2f, 0xf2 ;  /* 0x0000000000f2781c */ /* 0x000fda0000702577 */
[----:B------:R-:W-:Y:S05]  /*0640*/  @P0 BRA `(.L_x_18) ;  /* 0x0000000400000947 */ /* 0x000fea0003800000 */
[----:B------:R-:W-:Y:S02]  /*0650*/  ISETP.GE.AND P0, PT, R9, RZ, PT ;  /* 0x000000ff0900720c */ /* 0x000fe40003f06270 */
[----:B------:R-:W-:-:S11]  /*0660*/  ISETP.GE.AND P1, PT, R10, RZ, PT ;  /* 0x000000ff0a00720c */ /* 0x000fd60003f26270 */
[----:B------:R-:W-:Y:S02]  /*0670*/  @P0 IMAD.MOV.U32 R8, RZ, RZ, RZ ;  /* 0x000000ffff080224 */ /* 0x000fe400078e00ff */
[----:B------:R-:W-:Y:S01]  /*0680*/  @!P0 FFMA R7, R0, 1.84467440737095516160e+19, RZ ;  /* 0x5f80000000078823 */ /* 0x000fe200000000ff */
[----:B------:R-:W-:Y:S02]  /*0690*/  @!P0 IMAD.MOV.U32 R8, RZ, RZ, -0x40 ;  /* 0xffffffc0ff088424 */ /* 0x000fe400078e00ff */
[----:B------:R-:W-:-:S03]  /*06a0*/  @!P1 FFMA R3, R3, 1.84467440737095516160e+19, RZ ;  /* 0x5f80000003039823 */ /* 0x000fc600000000ff */
[----:B------:R-:W-:-:S07]  /*06b0*/  @!P1 IADD3 R8, PT, PT, R8, 0x40, RZ ;  /* 0x0000004008089810 */ /* 0x000fce0007ffe0ff */
.L_x_14:
[----:B------:R-:W-:Y:S01]  /*06c0*/  LEA R0, R13, 0xc0800000, 0x17 ;  /* 0xc08000000d007811 */ /* 0x000fe200078eb8ff */
[----:B------:R-:W-:Y:S01]  /*06d0*/  VIADD R6, R6, 0xffffff81 ;  /* 0xffffff8106067836 */ /* 0x000fe20000000000 */
[----:B------:R-:W-:Y:S03]  /*06e0*/  BSSY.RECONVERGENT B2, `(.L_x_19) ;  /* 0x0000035000027945 */ /* 0x000fe60003800200 */
[----:B------:R-:W-:Y:S02]  /*06f0*/  IMAD.IADD R3, R3, 0x1, -R0 ;  /* 0x0000000103037824 */ /* 0x000fe400078e0a00 */
[----:B------:R-:W-:Y:S02]  /*0700*/  IMAD R0, R6, -0x800000, R7 ;  /* 0xff80000006007824 */ /* 0x000fe400078e0207 */
[----:B------:R-:W0:Y:S01]  /*0710*/  MUFU.RCP R9, R3 ;  /* 0x0000000300097308 */ /* 0x000e220000001000 */
[----:B------:R-:W-:-:S04]  /*0720*/  FADD.FTZ R11, -R3, -RZ ;  /* 0x800000ff030b7221 */ /* 0x000fc80000010100 */
[----:B0-----:R-:W-:-:S04]  /*0730*/  FFMA R10, R9, R11, 1 ;  /* 0x3f800000090a7423 */ /* 0x001fc8000000000b */
[----:B------:R-:W-:-:S04]  /*0740*/  FFMA R12, R9, R10, R9 ;  /* 0x0000000a090c7223 */ /* 0x000fc80000000009 */
[----:B------:R-:W-:-:S04]  /*0750*/  FFMA R7, R0, R12, RZ ;  /* 0x0000000c00077223 */ /* 0x000fc800000000ff */
[----:B------:R-:W-:-:S04]  /*0760*/  FFMA R10, R11, R7, R0 ;  /* 0x000000070b0a7223 */ /* 0x000fc80000000000 */
[----:B------:R-:W-:Y:S01]  /*0770*/  FFMA R9, R12, R10, R7 ;  /* 0x0000000a0c097223 */ /* 0x000fe20000000007 */
[----:B------:R-:W-:-:S03]  /*0780*/  IADD3 R7, PT, PT, R6, 0x7f, -R13 ;  /* 0x0000007f06077810 */ /* 0x000fc60007ffe80d */
[----:B------:R-:W-:Y:S02]  /*0790*/  FFMA R10, R11, R9, R0 ;  /* 0x000000090b0a7223 */ /* 0x000fe40000000000 */
[----:B------:R-:W-:Y:S02]  /*07a0*/  IMAD.IADD R7, R7, 0x1, R8 ;  /* 0x0000000107077824 */ /* 0x000fe400078e0208 */
[----:B------:R-:W-:-:S05]  /*07b0*/  FFMA R0, R12, R10, R9 ;  /* 0x0000000a0c007223 */ /* 0x000fca0000000009 */
[----:B------:R-:W-:-:S04]  /*07c0*/  SHF.R.U32.HI R3, RZ, 0x17, R0 ;  /* 0x00000017ff037819 */ /* 0x000fc80000011600 */
[----:B------:R-:W-:-:S04]  /*07d0*/  LOP3.LUT R3, R3, 0xff, RZ, 0xc0, !PT ;  /* 0x000000ff03037812 */ /* 0x000fc800078ec0ff */
[----:B------:R-:W-:-:S05]  /*07e0*/  IADD3 R11, PT, PT, R3, R7, RZ ;  /* 0x00000007030b7210 */ /* 0x000fca0007ffe0ff */
[----:B------:R-:W-:-:S05]  /*07f0*/  VIADD R3, R11, 0xffffffff ;  /* 0xffffffff0b037836 */ /* 0x000fca0000000000 */
[----:B------:R-:W-:-:S13]  /*0800*/  ISETP.GE.U32.AND P0, PT, R3, 0xfe, PT ;  /* 0x000000fe0300780c */ /* 0x000fda0003f06070 */
[----:B------:R-:W-:Y:S05]  /*0810*/  @!P0 BRA `(.L_x_20) ;  /* 0x0000000000808947 */ /* 0x000fea0003800000 */
[----:B------:R-:W-:-:S13]  /*0820*/  ISETP.GT.AND P0, PT, R11, 0xfe, PT ;  /* 0x000000fe0b00780c */ /* 0x000fda0003f04270 */
[----:B------:R-:W-:Y:S05]  /*0830*/  @P0 BRA `(.L_x_21) ;  /* 0x00000000006c0947 */ /* 0x000fea0003800000 */
[----:B------:R-:W-:-:S13]  /*0840*/  ISETP.GE.AND P0, PT, R11, 0x1, PT ;  /* 0x000000010b00780c */ /* 0x000fda0003f06270 */
[----:B------:R-:W-:Y:S05]  /*0850*/  @P0 BRA `(.L_x_22) ;  /* 0x0000000000740947 */ /* 0x000fea0003800000 */
[----:B------:R-:W-:Y:S02]  /*0860*/  ISETP.GE.AND P0, PT, R11, -0x18, PT ;  /* 0xffffffe80b00780c */ /* 0x000fe40003f06270 */
[----:B------:R-:W-:-:S11]  /*0870*/  LOP3.LUT R0, R0, 0x80000000, RZ, 0xc0, !PT ;  /* 0x8000000000007812 */ /* 0x000fd600078ec0ff */
[----:B------:R-:W-:Y:S05]  /*0880*/  @!P0 BRA `(.L_x_22) ;  /* 0x0000000000688947 */ /* 0x000fea0003800000 */
[CCC-:B------:R-:W-:Y:S01]  /*0890*/  FFMA.RZ R3, R12.reuse, R10.reuse, R9.reuse ;  /* 0x0000000a0c037223 */ /* 0x1c0fe2000000c009 */
[C---:B------:R-:W-:Y:S02]  /*08a0*/  VIADD R8, R11.reuse, 0x20 ;  /* 0x000000200b087836 */ /* 0x040fe40000000000 */
[CCC-:B------:R-:W-:Y:S01]  /*08b0*/  FFMA.RM R6, R12.reuse, R10.reuse, R9.reuse ;  /* 0x0000000a0c067223 */ /* 0x1c0fe20000004009 */
[----:B------:R-:W-:Y:S02]  /*08c0*/  ISETP.NE.AND P2, PT, R11, RZ, PT ;  /* 0x000000ff0b00720c */ /* 0x000fe40003f45270 */
[----:B------:R-:W-:Y:S01]  /*08d0*/  LOP3.LUT R7, R3, 0x7fffff, RZ, 0xc0, !PT ;  /* 0x007fffff03077812 */ /* 0x000fe200078ec0ff */
[----:B------:R-:W-:Y:S01]  /*08e0*/  FFMA.RP R3, R12, R10, R9 ;  /* 0x0000000a0c037223 */ /* 0x000fe20000008009 */
[----:B------:R-:W-:Y:S01]  /*08f0*/  IMAD.MOV R9, RZ, RZ, -R11 ;  /* 0x000000ffff097224 */ /* 0x000fe200078e0a0b */
[----:B------:R-:W-:Y:S02]  /*0900*/  ISETP.NE.AND P1, PT, R11, RZ, PT ;  /* 0x000000ff0b00720c */ /* 0x000fe40003f25270 */
[----:B------:R-:W-:-:S02]  /*0910*/  LOP3.LUT R7, R7, 0x800000, RZ, 0xfc, !PT ;  /* 0x0080000007077812 */ /* 0x000fc400078efcff */
[----:B------:R-:W-:Y:S02]  /*0920*/  FSETP.NEU.FTZ.AND P0, PT, R3, R6, PT ;  /* 0x000000060300720b */ /* 0x000fe40003f1d000 */
[----:B------:R-:W-:Y:S02]  /*0930*/  SHF.L.U32 R8, R7, R8, RZ ;  /* 0x0000000807087219 */ /* 0x000fe400000006ff */
[----:B------:R-:W-:Y:S02]  /*0940*/  SEL R6, R9, RZ, P2 ;  /* 0x000000ff09067207 */ /* 0x000fe40001000000 */
[----:B------:R-:W-:Y:S02]  /*0950*/  ISETP.NE.AND P1, PT, R8, RZ, P1 ;  /* 0x000000ff0800720c */ /* 0x000fe40000f25270 */
[----:B------:R-:W-:Y:S02]  /*0960*/  SHF.R.U32.HI R6, RZ, R6, R7 ;  /* 0x00000006ff067219 */ /* 0x000fe40000011607 */
[----:B------:R-:W-:-:S02]  /*0970*/  PLOP3.LUT P0, PT, P0, P1, PT, 0xf8, 0x8f ;  /* 0x00000000008f781c */ /* 0x000fc40000703f70 */
[----:B------:R-:W-:Y:S02]  /*0980*/  SHF.R.U32.HI R8, RZ, 0x1, R6 ;  /* 0x00000001ff087819 */ /* 0x000fe40000011606 */
[----:B------:R-:W-:-:S04]  /*0990*/  SEL R3, RZ, 0x1, !P0 ;  /* 0x00000001ff037807 */ /* 0x000fc80004000000 */
[----:B------:R-:W-:-:S04]  /*09a0*/  LOP3.LUT R3, R3, 0x1, R8, 0xf8, !PT ;  /* 0x0000000103037812 */ /* 0x000fc800078ef808 */
[----:B------:R-:W-:-:S04]  /*09b0*/  LOP3.LUT R3, R3, R6, RZ, 0xc0, !PT ;  /* 0x0000000603037212 */ /* 0x000fc800078ec0ff */
[----:B------:R-:W-:-:S04]  /*09c0*/  IADD3 R3, PT, PT, R8, R3, RZ ;  /* 0x0000000308037210 */ /* 0x000fc80007ffe0ff */
[----:B------:R-:W-:Y:S01]  /*09d0*/  LOP3.LUT R0, R3, R0, RZ, 0xfc, !PT ;  /* 0x0000000003007212 */ /* 0x000fe200078efcff */
[----:B------:R-:W-:Y:S06]  /*09e0*/  BRA `(.L_x_22) ;  /* 0x0000000000107947 */ /* 0x000fec0003800000 */
.L_x_21:
[----:B------:R-:W-:-:S04]  /*09f0*/  LOP3.LUT R0, R0, 0x80000000, RZ, 0xc0, !PT ;  /* 0x8000000000007812 */ /* 0x000fc800078ec0ff */
[----:B------:R-:W-:Y:S01]  /*0a00*/  LOP3.LUT R0, R0, 0x7f800000, RZ, 0xfc, !PT ;  /* 0x7f80000000007812 */ /* 0x000fe200078efcff */
[----:B------:R-:W-:Y:S06]  /*0a10*/  BRA `(.L_x_22) ;  /* 0x0000000000047947 */ /* 0x000fec0003800000 */
.L_x_20:
[----:B------:R-:W-:-:S07]  /*0a20*/  IMAD R0, R7, 0x800000, R0 ;  /* 0x0080000007007824 */ /* 0x000fce00078e0200 */
.L_x_22:
[----:B------:R-:W-:Y:S05]  /*0a30*/  BSYNC.RECONVERGENT B2 ;  /* 0x0000000000027941 */ /* 0x000fea0003800200 */
.L_x_19:
[----:B------:R-:W-:Y:S05]  /*0a40*/  BRA `(.L_x_23) ;  /* 0x0000000000207947 */ /* 0x000fea0003800000 */
.L_x_18:
[----:B------:R-:W-:-:S04]  /*0a50*/  LOP3.LUT R0, R3, 0x80000000, R7, 0x48, !PT ;  /* 0x8000000003007812 */ /* 0x000fc800078e4807 */
[----:B------:R-:W-:Y:S01]  /*0a60*/  LOP3.LUT R0, R0, 0x7f800000, RZ, 0xfc, !PT ;  /* 0x7f80000000007812 */ /* 0x000fe200078efcff */
[----:B------:R-:W-:Y:S06]  /*0a70*/  BRA `(.L_x_23) ;  /* 0x0000000000147947 */ /* 0x000fec0003800000 */
.L_x_17:
[----:B------:R-:W-:Y:S01]  /*0a80*/  LOP3.LUT R0, R3, 0x80000000, R7, 0x48, !PT ;  /* 0x8000000003007812 */ /* 0x000fe200078e4807 */
[----:B------:R-:W-:Y:S06]  /*0a90*/  BRA `(.L_x_23) ;  /* 0x00000000000c7947 */ /* 0x000fec0003800000 */
.L_x_16:
[----:B------:R-:W0:Y:S01]  /*0aa0*/  MUFU.RSQ R0, -QNAN ;  /* 0xffc0000000007908 */ /* 0x000e220000001400 */
[----:B------:R-:W-:Y:S05]  /*0ab0*/  BRA `(.L_x_23) ;  /* 0x0000000000047947 */ /* 0x000fea0003800000 */
.L_x_15:
[----:B------:R-:W-:-:S07]  /*0ac0*/  FADD.FTZ R0, R0, R3 ;  /* 0x0000000300007221 */ /* 0x000fce0000010000 */
.L_x_23:
[----:B------:R-:W-:Y:S05]  /*0ad0*/  BSYNC.RECONVERGENT B1 ;  /* 0x0000000000017941 */ /* 0x000fea0003800200 */
.L_x_13:
[----:B------:R-:W-:-:S04]  /*0ae0*/  IMAD.MOV.U32 R3, RZ, RZ, 0x0 ;  /* 0x00000000ff037424 */ /* 0x000fc800078e00ff */
[----:B0-----:R-:W-:Y:S05]  /*0af0*/  RET.REL.NODEC R2 `(_Z20findCosAngles_kernelP6points5point) ;  /* 0xfffffff402407950 */ /* 0x001fea0003c3ffff */
.L_x_24:
        /* <DEDUP_REMOVED lines=16> */
.L_x_33:


//--------------------- .text._Z18lowestPoint_kernelP6pointsS0_ --------------------------
	.section	.text._Z18lowestPoint_kernelP6pointsS0_,"ax",@progbits
	.align	128
        .global         _Z18lowestPoint_kernelP6pointsS0_
        .type           _Z18lowestPoint_kernelP6pointsS0_,@function
        .size           _Z18lowestPoint_kernelP6pointsS0_,(.L_x_36 - _Z18lowestPoint_kernelP6pointsS0_)
        .other          _Z18lowestPoint_kernelP6pointsS0_,@"STO_CUDA_ENTRY STV_DEFAULT"
_Z18lowestPoint_kernelP6pointsS0_:
.text._Z18lowestPoint_kernelP6pointsS0_:
[----:B------:R-:W-:Y:S01]  /*0000*/  LDC R1, c[0x0][0x37c] ;  /* 0x0000df00ff017b82 */ /* 0x000fe20000000800 */
[----:B------:R-:W0:Y:S01]  /*0010*/  S2R R9, SR_CTAID.X ;  /* 0x0000000000097919 */ /* 0x000e220000002500 */
[----:B------:R-:W1:Y:S01]  /*0020*/  LDCU UR4, c[0x0][0x360] ;  /* 0x00006c00ff0477ac */ /* 0x000e620008000800 */
[----:B------:R-:W0:Y:S01]  /*0030*/  S2R R11, SR_TID.X ;  /* 0x00000000000b7919 */ /* 0x000e220000002100 */
[----:B-1----:R-:W-:Y:S02]  /*0040*/  IMAD.U32 R0, RZ, RZ, UR4 ;  /* 0x00000004ff007e24 */ /* 0x002fe4000f8e00ff */
[----:B0-----:R-:W-:-:S05]  /*0050*/  IMAD R5, R9, UR4, R11 ;  /* 0x0000000409057c24 */ /* 0x001fca000f8e020b */
[----:B------:R-:W-:-:S13]  /*0060*/  ISETP.GT.AND P0, PT, R5, 0x1f, PT ;  /* 0x0000001f0500780c */ /* 0x000fda0003f04270 */
[----:B------:R-:W-:Y:S05]  /*0070*/  @P0 EXIT ;  /* 0x000000000000094d */ /* 0x000fea0003800000 */
[----:B------:R-:W0:Y:S01]  /*0080*/  LDC.64 R2, c[0x0][0x380] ;  /* 0x0000e000ff027b82 */ /* 0x000e220000000a00 */
[----:B------:R-:W1:Y:S01]  /*0090*/  LDCU.64 UR6, c[0x0][0x358] ;  /* 0x00006b00ff0677ac */ /* 0x000e620008000a00 */
[----:B0-----:R-:W-:-:S05]  /*00a0*/  IMAD.WIDE R2, R5, 0x4, R2 ;  /* 0x0000000405027825 */ /* 0x001fca00078e0202 */
[----:B-1----:R-:W2:Y:S04]  /*00b0*/  LDG.E R4, desc[UR6][R2.64] ;  /* 0x0000000602047981 */ /* 0x002ea8000c1e1900 */
[----:B------:R-:W3:Y:S01]  /*00c0*/  LDG.E R5, desc[UR6][R2.64+0x80] ;  /* 0x0000800602057981 */ /* 0x000ee2000c1e1900 */
[----:B------:R-:W-:Y:S02]  /*00d0*/  MOV R6, 0x400 ;  /* 0x0000040000067802 */ /* 0x000fe40000000f00 */
[----:B------:R-:W-:Y:S01]  /*00e0*/  ISETP.GE.U32.AND P0, PT, R0, 0x2, PT ;  /* 0x000000020000780c */ /* 0x000fe20003f06070 */
[----:B------:R-:W0:Y:S02]  /*00f0*/  S2R R7, SR_CgaCtaId ;  /* 0x0000000000077919 */ /* 0x000e240000008800 */
[----:B0-----:R-:W-:-:S05]  /*0100*/  LEA R6, R7, R6, 0x18 ;  /* 0x0000000607067211 */ /* 0x001fca00078ec0ff */
[----:B------:R-:W-:-:S05]  /*0110*/  IMAD R6, R11, 0xc, R6 ;  /* 0x0000000c0b067824 */ /* 0x000fca00078e0206 */
[----:B--2---:R0:W-:Y:S04]  /*0120*/  STS [R6], R4 ;  /* 0x0000000406007388 */ /* 0x0041e80000000800 */
[----:B---3--:R0:W-:Y:S01]  /*0130*/  STS [R6+0x4], R5 ;  /* 0x0000040506007388 */ /* 0x0081e20000000800 */
[----:B------:R-:W-:Y:S06]  /*0140*/  BAR.SYNC.DEFER_BLOCKING 0x0 ;  /* 0x0000000000007b1d */ /* 0x000fec0000010000 */
[----:B------:R-:W-:Y:S05]  /*0150*/  @!P0 BRA `(.L_x_25) ;  /* 0x00000000007c8947 */ /* 0x000fea0003800000 */
[----:B------:R-:W-:-:S07]  /*0160*/  VIADD R3, R6, 0x4 ;  /* 0x0000000406037836 */ /* 0x000fce0000000000 */
.L_x_30:
[--C-:B0-----:R-:W-:Y:S01]  /*0170*/  IMAD.MOV.U32 R4, RZ, RZ, R0.reuse ;  /* 0x000000ffff047224 */ /* 0x101fe200078e0000 */
[----:B------:R-:W-:Y:S01]  /*0180*/  SHF.R.U32.HI R0, RZ, 0x1, R0 ;  /* 0x00000001ff007819 */ /* 0x000fe20000011600 */
[----:B------:R-:W-:Y:S03]  /*0190*/  BSSY.RECONVERGENT B0, `(.L_x_26) ;  /* 0x0000018000007945 */ /* 0x000fe60003800200 */
[----:B------:R-:W-:-:S13]  /*01a0*/  ISETP.GE.U32.AND P0, PT, R11, R0, PT ;  /* 0x000000000b00720c */ /* 0x000fda0003f06070 */
[----:B-12---:R-:W-:Y:S05]  /*01b0*/  @P0 BRA `(.L_x_27) ;  /* 0x0000000000540947 */ /* 0x006fea0003800000 */
[----:B------:R-:W-:Y:S01]  /*01c0*/  IMAD R7, R0, 0xc, R3 ;  /* 0x0000000c00077824 */ /* 0x000fe200078e0203 */
[----:B------:R-:W-:Y:S01]  /*01d0*/  LDS R2, [R6+0x4] ;  /* 0x0000040006027984 */ /* 0x000fe20000000800 */
[----:B------:R-:W-:Y:S03]  /*01e0*/  BSSY.RELIABLE B1, `(.L_x_28) ;  /* 0x000000e000017945 */ /* 0x000fe60003800100 */
[----:B------:R-:W0:Y:S02]  /*01f0*/  LDS R13, [R7] ;  /* 0x00000000070d7984 */ /* 0x000e240000000800 */
[----:B0-----:R-:W-:-:S13]  /*0200*/  FSETP.GT.AND P0, PT, R2, R13, PT ;  /* 0x0000000d0200720b */ /* 0x001fda0003f04000 */
[----:B------:R0:W1:Y:S01]  /*0210*/  @P0 LDS R5, [R7+-0x4] ;  /* 0xfffffc0007050984 */ /* 0x0000620000000800 */
[----:B------:R-:W-:Y:S05]  /*0220*/  @P0 BRA `(.L_x_29) ;  /* 0x0000000000240947 */ /* 0x000fea0003800000 */
[----:B------:R-:W-:-:S05]  /*0230*/  FADD R2, R2, -R13 ;  /* 0x8000000d02027221 */ /* 0x000fca0000000000 */
[----:B------:R-:W-:-:S13]  /*0240*/  FSETP.GEU.AND P0, PT, |R2|, 9.9999999747524270788e-07, PT ;  /* 0x358637bd0200780b */ /* 0x000fda0003f0e200 */
[----:B------:R-:W-:Y:S05]  /*0250*/  @P0 BREAK.RELIABLE B1 ;  /* 0x0000000000010942 */ /* 0x000fea0003800100 */
[----:B------:R-:W-:Y:S05]  /*0260*/  @P0 BRA `(.L_x_27) ;  /* 0x0000000000280947 */ /* 0x000fea0003800000 */
[----:B------:R-:W-:Y:S04]  /*0270*/  LDS R2, [R6] ;  /* 0x0000000006027984 */ /* 0x000fe80000000800 */
[----:B-1----:R-:W1:Y:S02]  /*0280*/  LDS R5, [R7+-0x4] ;  /* 0xfffffc0007057984 */ /* 0x002e640000000800 */
[----:B-1----:R-:W-:-:S13]  /*0290*/  FSETP.GT.AND P0, PT, R2, R5, PT ;  /* 0x000000050200720b */ /* 0x002fda0003f04000 */
[----:B------:R-:W-:Y:S05]  /*02a0*/  @!P0 BREAK.RELIABLE B1 ;  /* 0x0000000000018942 */ /* 0x000fea0003800100 */
[----:B------:R-:W-:Y:S05]  /*02b0*/  @!P0 BRA `(.L_x_27) ;  /* 0x0000000000148947 */ /* 0x000fea0003800000 */
.L_x_29:
[----:B------:R-:W-:Y:S05]  /*02c0*/  BSYNC.RELIABLE B1 ;  /* 0x0000000000017941 */ /* 0x000fea0003800100 */
.L_x_28:
[----:B0-----:R-:W0:Y:S04]  /*02d0*/  LDS R7, [R7+0x4] ;  /* 0x0000040007077984 */ /* 0x001e280000000800 */
[----:B-1----:R2:W-:Y:S04]  /*02e0*/  STS [R6], R5 ;  /* 0x0000000506007388 */ /* 0x0025e80000000800 */
[----:B------:R2:W-:Y:S04]  /*02f0*/  STS [R6+0x4], R13 ;  /* 0x0000040d06007388 */ /* 0x0005e80000000800 */
[----:B0-----:R2:W-:Y:S02]  /*0300*/  STS [R6+0x8], R7 ;  /* 0x0000080706007388 */ /* 0x0015e40000000800 */
.L_x_27:
[----:B------:R-:W-:Y:S05]  /*0310*/  BSYNC.RECONVERGENT B0 ;  /* 0x0000000000007941 */ /* 0x000fea0003800200 */
.L_x_26:
[----:B------:R-:W-:Y:S05]  /*0320*/  WARPSYNC.ALL ;  /* 0x0000000000007948 */ /* 0x000fea0003800000 */
[----:B------:R-:W-:-:S13]  /*0330*/  ISETP.GT.U32.AND P0, PT, R4, 0x3, PT ;  /* 0x000000030400780c */ /* 0x000fda0003f04070 */
[----:B------:R-:W-:Y:S05]  /*0340*/  @P0 BRA `(.L_x_30) ;  /* 0xfffffffc00880947 */ /* 0x000fea000383ffff */
.L_x_25:
[----:B------:R-:W-:Y:S01]  /*0350*/  BAR.SYNC.DEFER_BLOCKING 0x0 ;  /* 0x0000000000007b1d */ /* 0x000fe20000010000 */
[----:B------:R-:W-:-:S13]  /*0360*/  ISETP.NE.AND P0, PT, R11, RZ, PT ;  /* 0x000000ff0b00720c */ /* 0x000fda0003f05270 */
[----:B------:R-:W-:Y:S05]  /*0370*/  @P0 EXIT ;  /* 0x000000000000094d */ /* 0x000fea0003800000 */
[----:B------:R-:W3:Y:S01]  /*0380*/  S2UR UR5, SR_CgaCtaId ;  /* 0x00000000000579c3 */ /* 0x000ee20000008800 */
[----:B------:R-:W-:-:S07]  /*0390*/  UMOV UR4, 0x400 ;  /* 0x0000040000047882 */ /* 0x000fce0000000000 */
[----:B------:R-:W4:Y:S01]  /*03a0*/  LDC.64 R2, c[0x0][0x388] ;  /* 0x0000e200ff027b82 */ /* 0x000f220000000a00 */
[----:B---3--:R-:W-:Y:S01]  /*03b0*/  ULEA UR4, UR5, UR4, 0x18 ;  /* 0x0000000405047291 */ /* 0x008fe2000f8ec0ff */
[----:B----4-:R-:W-:-:S08]  /*03c0*/  IMAD.WIDE.U32 R2, R9, 0x4, R2 ;  /* 0x0000000409027825 */ /* 0x010fd000078e0002 */
[----:B012---:R-:W0:Y:S04]  /*03d0*/  LDS.64 R4, [UR4] ;  /* 0x00000004ff047984 */ /* 0x007e280008000a00 */
[----:B0-----:R-:W-:Y:S04]  /*03e0*/  STG.E desc[UR6][R2.64], R4 ;  /* 0x0000000402007986 */ /* 0x001fe8000c101906 */
[----:B------:R-:W-:Y:S01]  /*03f0*/  STG.E desc[UR6][R2.64+0x80], R5 ;  /* 0x0000800502007986 */ /* 0x000fe2000c101906 */
[----:B------:R-:W-:Y:S05]  /*0400*/  EXIT ;  /* 0x000000000000794d */ /* 0x000fea0003800000 */
.L_x_31:
        /* <DEDUP_REMOVED lines=15> */
.L_x_36:


//--------------------- .nv.shared.reserved.0     --------------------------
	.section	.nv.shared.reserved.0,"aw",@nobits
	.weak		__nv_reservedSMEM_offset_0_alias
	.size		__nv_reservedSMEM_offset_0_alias, 0, 64
	.other		__nv_reservedSMEM_offset_0_alias,@"STO_CUDA_RESERVED_SHARED STV_DEFAULT"
__nv_reservedSMEM_offset_0_alias:
	.zero		0
	.zero		64


//--------------------- .nv.shared._Z18lowestPoint_kernelP6pointsS0_ --------------------------
	.section	.nv.shared._Z18lowestPoint_kernelP6pointsS0_,"aw",@nobits
	.sectionflags	@""
	.align	4
.nv.shared._Z18lowestPoint_kernelP6pointsS0_:
	.zero		1408


//--------------------- .nv.constant0._Z14sorting_kernelP6points --------------------------
	.section	.nv.constant0._Z14sorting_kernelP6points,"a",@progbits
	.sectionflags	@""
	.align	4
.nv.constant0._Z14sorting_kernelP6points:
	.zero		904


//--------------------- .nv.constant0._Z20findCosAngles_kernelP6points5point --------------------------
	.section	.nv.constant0._Z20findCosAngles_kernelP6points5point,"a",@progbits
	.sectionflags	@""
	.align	4
.nv.constant0._Z20findCosAngles_kernelP6points5point:
	.zero		916


//--------------------- .nv.constant0._Z18lowestPoint_kernelP6pointsS0_ --------------------------
	.section	.nv.constant0._Z18lowestPoint_kernelP6pointsS0_,"a",@progbits
	.sectionflags	@""
	.align	4
.nv.constant0._Z18lowestPoint_kernelP6pointsS0_:
	.zero		912


//--------------------- SYMBOLS --------------------------

	.type		.nv.reservedSmem.offset0,@object
	.size		.nv.reservedSmem.offset0,0x4
	.type		.nv.reservedSmem.cap,@object
	.size		.nv.reservedSmem.cap,0x4
